//
// Generated by NVIDIA NVVM Compiler
//
// Compiler Build ID: CL-36424714
// Cuda compilation tools, release 13.0, V13.0.88
// Based on NVVM 20.0.0
//

.version 9.0
.target sm_100
.address_size 64

	// .globl	_Z4convPaS_S_
// _ZZ4convPaS_S_E7s_input has been demoted
// _ZZ4convPaS_S_E8s_filter has been demoted
// _ZZ4convPaS_S_E8s_output has been demoted
// _ZZ16conv_same_tilingPaS_S_E8s_output has been demoted
// _ZZ16conv_same_tilingPaS_S_E10input_smem has been demoted
// _ZZ8winogradPaPsS_E10input_smem has been demoted
// _ZZ8winogradPaPsS_E4BtdB has been demoted
// _ZZ8winogradPaPsS_E1I has been demoted
// _ZZ7paddingPaS_E8s_output has been demoted

.visible .entry _Z4convPaS_S_(
	.param .u64 .ptr .align 1 _Z4convPaS_S__param_0,
	.param .u64 .ptr .align 1 _Z4convPaS_S__param_1,
	.param .u64 .ptr .align 1 _Z4convPaS_S__param_2
)
{
	.reg .pred 	%p<31>;
	.reg .b16 	%rs<38>;
	.reg .b32 	%r<303>;
	.reg .b64 	%rd<44>;
	// demoted variable
	.shared .align 1 .b8 _ZZ4convPaS_S_E7s_input[10368];
	// demoted variable
	.shared .align 1 .b8 _ZZ4convPaS_S_E8s_filter[288];
	// demoted variable
	.shared .align 4 .b8 _ZZ4convPaS_S_E8s_output[1024];
	ld.param.u64 	%rd10, [_Z4convPaS_S__param_0];
	ld.param.u64 	%rd11, [_Z4convPaS_S__param_1];
	ld.param.u64 	%rd12, [_Z4convPaS_S__param_2];
	cvta.to.global.u64 	%rd1, %rd11;
	cvta.to.global.u64 	%rd2, %rd10;
	cvta.to.global.u64 	%rd3, %rd12;
	mov.u32 	%r302, %tid.x;
	mov.u32 	%r2, %ctaid.x;
	mov.u32 	%r3, %ntid.x;
	add.s32 	%r4, %r302, %r3;
	cvt.u16.u32 	%rs1, %r4;
	sub.s16 	%rs5, 10367, %rs1;
	cvt.u16.u32 	%rs2, %r3;
	div.u16 	%rs6, %rs5, %rs2;
	and.b16  	%rs3, %rs6, 3;
	setp.eq.s16 	%p1, %rs3, 2;
	mov.u32 	%r273, %r302;
	@%p1 bra 	$L__BB0_3;
	cvt.u32.u16 	%r5, %rs3;
	mov.b32 	%r272, 0;
	mov.u32 	%r273, %r302;
$L__BB0_2:
	.pragma "nounroll";
	mov.u32 	%r105, _ZZ4convPaS_S_E7s_input;
	add.s32 	%r106, %r105, %r273;
	mov.b16 	%rs7, 0;
	st.shared.u8 	[%r106], %rs7;
	add.s32 	%r273, %r273, %r3;
	add.s32 	%r272, %r272, 1;
	xor.b32  	%r107, %r272, %r5;
	setp.ne.s32 	%p2, %r107, 2;
	@%p2 bra 	$L__BB0_2;
$L__BB0_3:
	shl.b32 	%r11, %r3, 2;
	mov.u32 	%r108, _ZZ4convPaS_S_E7s_input;
	add.s32 	%r12, %r108, %r3;
	shl.b32 	%r13, %r3, 1;
	add.s32 	%r14, %r108, %r13;
	mul.lo.s32 	%r15, %r3, 3;
	add.s32 	%r16, %r108, %r15;
$L__BB0_4:
	add.s32 	%r110, %r108, %r273;
	mov.b16 	%rs8, 0;
	st.shared.u8 	[%r110], %rs8;
	add.s32 	%r111, %r12, %r273;
	st.shared.u8 	[%r111], %rs8;
	add.s32 	%r112, %r14, %r273;
	st.shared.u8 	[%r112], %rs8;
	add.s32 	%r113, %r16, %r273;
	st.shared.u8 	[%r113], %rs8;
	add.s32 	%r273, %r273, %r11;
	setp.lt.u32 	%p3, %r273, 10368;
	@%p3 bra 	$L__BB0_4;
	setp.gt.u32 	%p4, %r302, 287;
	@%p4 bra 	$L__BB0_12;
	mul.lo.s32 	%r17, %r2, 288;
	max.u32 	%r114, %r4, 288;
	setp.lt.u32 	%p5, %r4, 288;
	selp.u32 	%r115, 1, 0, %p5;
	add.s32 	%r116, %r4, %r115;
	sub.s32 	%r117, %r114, %r116;
	div.u32 	%r118, %r117, %r3;
	add.s32 	%r18, %r118, %r115;
	and.b32  	%r119, %r18, 3;
	setp.eq.s32 	%p6, %r119, 3;
	mov.u32 	%r276, %r302;
	@%p6 bra 	$L__BB0_9;
	add.s32 	%r120, %r302, %r17;
	cvt.u64.u32 	%rd13, %r120;
	add.s64 	%rd43, %rd1, %rd13;
	add.s32 	%r121, %r18, 1;
	and.b32  	%r122, %r121, 3;
	neg.s32 	%r274, %r122;
	cvt.u64.u32 	%rd14, %r3;
	mov.u32 	%r276, %r302;
$L__BB0_8:
	.pragma "nounroll";
	ld.global.u8 	%rs9, [%rd43];
	mov.u32 	%r123, _ZZ4convPaS_S_E8s_filter;
	add.s32 	%r124, %r123, %r276;
	st.shared.u8 	[%r124], %rs9;
	add.s32 	%r276, %r276, %r3;
	add.s64 	%rd43, %rd43, %rd14;
	add.s32 	%r274, %r274, 1;
	setp.ne.s32 	%p7, %r274, 0;
	@%p7 bra 	$L__BB0_8;
$L__BB0_9:
	setp.lt.u32 	%p8, %r18, 3;
	@%p8 bra 	$L__BB0_12;
	mov.u32 	%r125, _ZZ4convPaS_S_E8s_filter;
	add.s32 	%r25, %r125, %r3;
	add.s32 	%r26, %r125, %r13;
	add.s32 	%r27, %r125, %r15;
	add.s32 	%r281, %r276, %r17;
	add.s32 	%r284, %r281, %r3;
	add.s32 	%r283, %r281, %r13;
	add.s32 	%r282, %r281, %r15;
$L__BB0_11:
	cvt.u64.u32 	%rd15, %r281;
	add.s64 	%rd16, %rd1, %rd15;
	ld.global.u8 	%rs10, [%rd16];
	add.s32 	%r127, %r125, %r276;
	st.shared.u8 	[%r127], %rs10;
	cvt.u64.u32 	%rd17, %r284;
	add.s64 	%rd18, %rd1, %rd17;
	ld.global.u8 	%rs11, [%rd18];
	add.s32 	%r128, %r25, %r276;
	st.shared.u8 	[%r128], %rs11;
	cvt.u64.u32 	%rd19, %r283;
	add.s64 	%rd20, %rd1, %rd19;
	ld.global.u8 	%rs12, [%rd20];
	add.s32 	%r129, %r26, %r276;
	st.shared.u8 	[%r129], %rs12;
	cvt.u64.u32 	%rd21, %r282;
	add.s64 	%rd22, %rd1, %rd21;
	ld.global.u8 	%rs13, [%rd22];
	add.s32 	%r130, %r27, %r276;
	st.shared.u8 	[%r130], %rs13;
	add.s32 	%r276, %r276, %r11;
	add.s32 	%r284, %r284, %r11;
	add.s32 	%r283, %r283, %r11;
	add.s32 	%r282, %r282, %r11;
	add.s32 	%r281, %r281, %r11;
	setp.lt.u32 	%p9, %r276, 288;
	@%p9 bra 	$L__BB0_11;
$L__BB0_12:
	setp.gt.u32 	%p10, %r302, 255;
	@%p10 bra 	$L__BB0_19;
	max.u32 	%r131, %r4, 256;
	setp.lt.u32 	%p11, %r4, 256;
	selp.u32 	%r132, 1, 0, %p11;
	add.s32 	%r133, %r4, %r132;
	sub.s32 	%r134, %r131, %r133;
	div.u32 	%r135, %r134, %r3;
	add.s32 	%r34, %r135, %r132;
	and.b32  	%r136, %r34, 3;
	setp.eq.s32 	%p12, %r136, 3;
	mov.u32 	%r290, %r302;
	@%p12 bra 	$L__BB0_16;
	add.s32 	%r137, %r34, 1;
	and.b32  	%r138, %r137, 3;
	shl.b32 	%r139, %r302, 2;
	mov.u32 	%r140, _ZZ4convPaS_S_E8s_output;
	add.s32 	%r279, %r140, %r139;
	neg.s32 	%r278, %r138;
	mad.lo.s32 	%r290, %r3, %r138, %r302;
$L__BB0_15:
	.pragma "nounroll";
	mov.b32 	%r141, 0;
	st.shared.u32 	[%r279], %r141;
	add.s32 	%r279, %r279, %r11;
	add.s32 	%r278, %r278, 1;
	setp.ne.s32 	%p13, %r278, 0;
	@%p13 bra 	$L__BB0_15;
$L__BB0_16:
	setp.lt.u32 	%p14, %r34, 3;
	@%p14 bra 	$L__BB0_19;
	shl.b32 	%r142, %r290, 2;
	mov.u32 	%r143, _ZZ4convPaS_S_E8s_output;
	add.s32 	%r289, %r143, %r142;
	shl.b32 	%r44, %r3, 4;
	shl.b32 	%r45, %r3, 3;
	mul.lo.s32 	%r46, %r3, 12;
$L__BB0_18:
	mov.b32 	%r144, 0;
	st.shared.u32 	[%r289], %r144;
	add.s32 	%r145, %r289, %r11;
	st.shared.u32 	[%r145], %r144;
	add.s32 	%r146, %r289, %r45;
	st.shared.u32 	[%r146], %r144;
	add.s32 	%r147, %r289, %r46;
	st.shared.u32 	[%r147], %r144;
	add.s32 	%r290, %r290, %r11;
	add.s32 	%r289, %r289, %r44;
	setp.lt.u32 	%p15, %r290, 256;
	@%p15 bra 	$L__BB0_18;
$L__BB0_19:
	xor.b16  	%rs14, %rs1, 8191;
	div.u16 	%rs15, %rs14, %rs2;
	and.b16  	%rs4, %rs15, 3;
	setp.eq.s16 	%p16, %rs4, 2;
	mov.u32 	%r288, %r302;
	@%p16 bra 	$L__BB0_22;
	cvt.u32.u16 	%r57, %rs4;
	mov.b32 	%r287, 0;
	mov.u32 	%r288, %r302;
$L__BB0_21:
	.pragma "nounroll";
	and.b32  	%r149, %r288, 15;
	shr.u32 	%r150, %r288, 4;
	and.b32  	%r151, %r150, 15;
	shr.u32 	%r152, %r288, 8;
	cvt.u64.u32 	%rd23, %r288;
	add.s64 	%rd24, %rd2, %rd23;
	ld.global.u8 	%rs16, [%rd24];
	mad.lo.s32 	%r153, %r152, 324, %r149;
	mad.lo.s32 	%r154, %r151, 18, %r153;
	add.s32 	%r156, %r108, %r154;
	st.shared.u8 	[%r156+19], %rs16;
	add.s32 	%r288, %r288, %r3;
	add.s32 	%r287, %r287, 1;
	xor.b32  	%r157, %r287, %r57;
	setp.ne.s32 	%p17, %r157, 2;
	@%p17 bra 	$L__BB0_21;
$L__BB0_22:
	add.s32 	%r293, %r288, %r13;
	add.s32 	%r292, %r288, %r15;
	add.s32 	%r291, %r3, %r288;
$L__BB0_23:
	and.b32  	%r158, %r288, 15;
	shr.u32 	%r159, %r288, 4;
	and.b32  	%r160, %r159, 15;
	shr.u32 	%r161, %r288, 8;
	cvt.u64.u32 	%rd25, %r288;
	add.s64 	%rd26, %rd2, %rd25;
	ld.global.u8 	%rs17, [%rd26];
	mad.lo.s32 	%r162, %r161, 324, %r158;
	mad.lo.s32 	%r163, %r160, 18, %r162;
	add.s32 	%r165, %r108, %r163;
	st.shared.u8 	[%r165+19], %rs17;
	add.s32 	%r166, %r288, %r3;
	and.b32  	%r167, %r291, 15;
	shr.u32 	%r168, %r291, 4;
	and.b32  	%r169, %r168, 15;
	shr.u32 	%r170, %r291, 8;
	cvt.u64.u32 	%rd27, %r291;
	add.s64 	%rd28, %rd2, %rd27;
	ld.global.u8 	%rs18, [%rd28];
	mad.lo.s32 	%r171, %r170, 324, %r167;
	mad.lo.s32 	%r172, %r169, 18, %r171;
	add.s32 	%r173, %r108, %r172;
	st.shared.u8 	[%r173+19], %rs18;
	add.s32 	%r174, %r166, %r3;
	and.b32  	%r175, %r293, 15;
	shr.u32 	%r176, %r293, 4;
	and.b32  	%r177, %r176, 15;
	shr.u32 	%r178, %r293, 8;
	cvt.u64.u32 	%rd29, %r293;
	add.s64 	%rd30, %rd2, %rd29;
	ld.global.u8 	%rs19, [%rd30];
	mad.lo.s32 	%r179, %r178, 324, %r175;
	mad.lo.s32 	%r180, %r177, 18, %r179;
	add.s32 	%r181, %r108, %r180;
	st.shared.u8 	[%r181+19], %rs19;
	add.s32 	%r182, %r174, %r3;
	and.b32  	%r183, %r292, 15;
	shr.u32 	%r184, %r292, 4;
	and.b32  	%r185, %r184, 15;
	shr.u32 	%r186, %r292, 8;
	cvt.u64.u32 	%rd31, %r292;
	add.s64 	%rd32, %rd2, %rd31;
	ld.global.u8 	%rs20, [%rd32];
	mad.lo.s32 	%r187, %r186, 324, %r183;
	mad.lo.s32 	%r188, %r185, 18, %r187;
	add.s32 	%r189, %r108, %r188;
	st.shared.u8 	[%r189+19], %rs20;
	add.s32 	%r288, %r182, %r3;
	add.s32 	%r293, %r293, %r11;
	add.s32 	%r292, %r292, %r11;
	add.s32 	%r291, %r291, %r11;
	setp.lt.u32 	%p18, %r288, 8192;
	@%p18 bra 	$L__BB0_23;
	bar.sync 	0;
	mov.u32 	%r295, %r302;
$L__BB0_25:
	and.b32  	%r190, %r295, 15;
	shr.u32 	%r191, %r295, 4;
	and.b32  	%r192, %r191, 15;
	shr.u32 	%r193, %r295, 8;
	mad.lo.s32 	%r194, %r192, 18, %r190;
	mad.lo.s32 	%r195, %r193, 324, %r194;
	add.s32 	%r197, %r108, %r195;
	mov.u32 	%r198, _ZZ4convPaS_S_E8s_filter;
	mad.lo.s32 	%r199, %r193, 9, %r198;
	ld.shared.s8 	%rs21, [%r197+38];
	ld.shared.s8 	%rs22, [%r199+8];
	mul.wide.s16 	%r200, %rs22, %rs21;
	shl.b32 	%r201, %r295, 2;
	and.b32  	%r202, %r201, 1020;
	mov.u32 	%r203, _ZZ4convPaS_S_E8s_output;
	add.s32 	%r204, %r203, %r202;
	ld.shared.u8 	%r205, [%r199+3];
	ld.shared.u8 	%r206, [%r199+2];
	prmt.b32 	%r207, %r206, %r205, 0x3340U;
	ld.shared.u8 	%r208, [%r199+1];
	ld.shared.u8 	%r209, [%r199];
	prmt.b32 	%r210, %r209, %r208, 0x3340U;
	prmt.b32 	%r211, %r210, %r207, 0x5410U;
	ld.shared.u8 	%r212, [%r197+18];
	ld.shared.u8 	%r213, [%r197+2];
	prmt.b32 	%r214, %r213, %r212, 0x3340U;
	ld.shared.u8 	%r215, [%r197+1];
	ld.shared.u8 	%r216, [%r197];
	prmt.b32 	%r217, %r216, %r215, 0x3340U;
	prmt.b32 	%r218, %r217, %r214, 0x5410U;
	dp4a.s32.s32 	%r219, %r211, %r218, %r200;
	ld.shared.u8 	%r220, [%r199+7];
	ld.shared.u8 	%r221, [%r199+6];
	prmt.b32 	%r222, %r221, %r220, 0x3340U;
	ld.shared.u8 	%r223, [%r199+5];
	ld.shared.u8 	%r224, [%r199+4];
	prmt.b32 	%r225, %r224, %r223, 0x3340U;
	prmt.b32 	%r226, %r225, %r222, 0x5410U;
	ld.shared.u8 	%r227, [%r197+37];
	ld.shared.u8 	%r228, [%r197+36];
	prmt.b32 	%r229, %r228, %r227, 0x3340U;
	ld.shared.u8 	%r230, [%r197+20];
	ld.shared.u8 	%r231, [%r197+19];
	prmt.b32 	%r232, %r231, %r230, 0x3340U;
	prmt.b32 	%r233, %r232, %r229, 0x5410U;
	dp4a.s32.s32 	%r234, %r226, %r233, %r219;
	atom.shared.add.u32 	%r235, [%r204], %r234;
	add.s32 	%r295, %r295, %r3;
	setp.lt.u32 	%p19, %r295, 8192;
	@%p19 bra 	$L__BB0_25;
	setp.gt.u32 	%p20, %r302, 255;
	bar.sync 	0;
	@%p20 bra 	$L__BB0_33;
	shl.b32 	%r80, %r2, 8;
	max.u32 	%r236, %r4, 256;
	setp.lt.u32 	%p21, %r4, 256;
	selp.u32 	%r237, 1, 0, %p21;
	add.s32 	%r238, %r4, %r237;
	sub.s32 	%r239, %r236, %r238;
	div.u32 	%r240, %r239, %r3;
	add.s32 	%r81, %r240, %r237;
	and.b32  	%r241, %r81, 3;
	setp.eq.s32 	%p22, %r241, 3;
	@%p22 bra 	$L__BB0_30;
	add.s32 	%r242, %r81, 1;
	and.b32  	%r243, %r242, 3;
	add.s32 	%r298, %r302, %r80;
	shl.b32 	%r244, %r302, 2;
	add.s32 	%r297, %r203, %r244;
	neg.s32 	%r296, %r243;
	mad.lo.s32 	%r302, %r3, %r243, %r302;
$L__BB0_29:
	.pragma "nounroll";
	cvt.s64.s32 	%rd33, %r298;
	add.s64 	%rd34, %rd3, %rd33;
	ld.shared.u32 	%r246, [%r297];
	add.s32 	%r247, %r246, 16;
	shr.s32 	%r248, %r247, 5;
	setp.lt.s32 	%p23, %r248, -127;
	min.s32 	%r249, %r248, 127;
	cvt.u16.u32 	%rs23, %r249;
	xor.b16  	%rs24, %rs23, 128;
	selp.b16 	%rs25, 0, %rs24, %p23;
	st.global.u8 	[%rd34], %rs25;
	add.s32 	%r298, %r298, %r3;
	add.s32 	%r297, %r297, %r11;
	add.s32 	%r296, %r296, 1;
	setp.ne.s32 	%p24, %r296, 0;
	@%p24 bra 	$L__BB0_29;
$L__BB0_30:
	setp.lt.u32 	%p25, %r81, 3;
	@%p25 bra 	$L__BB0_33;
	cvt.u64.u32 	%rd35, %r3;
	add.s64 	%rd7, %rd3, %rd35;
	add.s32 	%r301, %r302, %r80;
	mul.wide.u32 	%rd36, %r3, 2;
	add.s64 	%rd8, %rd3, %rd36;
	mul.wide.u32 	%rd37, %r3, 3;
	add.s64 	%rd9, %rd3, %rd37;
	shl.b32 	%r250, %r302, 2;
	add.s32 	%r300, %r203, %r250;
	shl.b32 	%r95, %r3, 4;
	shl.b32 	%r96, %r3, 3;
	mul.lo.s32 	%r97, %r3, 12;
$L__BB0_32:
	cvt.s64.s32 	%rd38, %r301;
	add.s64 	%rd39, %rd7, %rd38;
	add.s64 	%rd40, %rd8, %rd38;
	add.s64 	%rd41, %rd9, %rd38;
	add.s64 	%rd42, %rd3, %rd38;
	ld.shared.u32 	%r252, [%r300];
	add.s32 	%r253, %r252, 16;
	shr.s32 	%r254, %r253, 5;
	setp.lt.s32 	%p26, %r254, -127;
	min.s32 	%r255, %r254, 127;
	cvt.u16.u32 	%rs26, %r255;
	xor.b16  	%rs27, %rs26, 128;
	selp.b16 	%rs28, 0, %rs27, %p26;
	st.global.u8 	[%rd42], %rs28;
	add.s32 	%r256, %r300, %r11;
	ld.shared.u32 	%r257, [%r256];
	add.s32 	%r258, %r257, 16;
	shr.s32 	%r259, %r258, 5;
	setp.lt.s32 	%p27, %r259, -127;
	min.s32 	%r260, %r259, 127;
	cvt.u16.u32 	%rs29, %r260;
	xor.b16  	%rs30, %rs29, 128;
	selp.b16 	%rs31, 0, %rs30, %p27;
	st.global.u8 	[%rd39], %rs31;
	add.s32 	%r261, %r300, %r96;
	ld.shared.u32 	%r262, [%r261];
	add.s32 	%r263, %r262, 16;
	shr.s32 	%r264, %r263, 5;
	setp.lt.s32 	%p28, %r264, -127;
	min.s32 	%r265, %r264, 127;
	cvt.u16.u32 	%rs32, %r265;
	xor.b16  	%rs33, %rs32, 128;
	selp.b16 	%rs34, 0, %rs33, %p28;
	st.global.u8 	[%rd40], %rs34;
	add.s32 	%r266, %r300, %r97;
	ld.shared.u32 	%r267, [%r266];
	add.s32 	%r268, %r267, 16;
	shr.s32 	%r269, %r268, 5;
	setp.lt.s32 	%p29, %r269, -127;
	min.s32 	%r270, %r269, 127;
	cvt.u16.u32 	%rs35, %r270;
	xor.b16  	%rs36, %rs35, 128;
	selp.b16 	%rs37, 0, %rs36, %p29;
	st.global.u8 	[%rd41], %rs37;
	add.s32 	%r302, %r302, %r11;
	add.s32 	%r301, %r301, %r11;
	add.s32 	%r300, %r300, %r95;
	setp.lt.u32 	%p30, %r302, 256;
	@%p30 bra 	$L__BB0_32;
$L__BB0_33:
	ret;

}
	// .globl	_Z16conv_same_tilingPaS_S_
.visible .entry _Z16conv_same_tilingPaS_S_(
	.param .u64 .ptr .align 1 _Z16conv_same_tilingPaS_S__param_0,
	.param .u64 .ptr .align 1 _Z16conv_same_tilingPaS_S__param_1,
	.param .u64 .ptr .align 1 _Z16conv_same_tilingPaS_S__param_2
)
{
	.reg .pred 	%p<7>;
	.reg .b16 	%rs<13>;
	.reg .b32 	%r<107>;
	.reg .b64 	%rd<18>;
	// demoted variable
	.shared .align 4 .b8 _ZZ16conv_same_tilingPaS_S_E8s_output[512];
	// demoted variable
	.shared .align 1 .b8 _ZZ16conv_same_tilingPaS_S_E10input_smem[512];
	ld.param.u64 	%rd5, [_Z16conv_same_tilingPaS_S__param_0];
	ld.param.u64 	%rd6, [_Z16conv_same_tilingPaS_S__param_1];
	mov.u32 	%r1, %tid.x;
	mov.u32 	%r2, %ctaid.x;
	mov.u32 	%r3, %ctaid.y;
	setp.gt.u32 	%p1, %r1, 511;
	@%p1 bra 	$L__BB1_3;
	shl.b32 	%r22, %r2, 1;
	and.b32  	%r23, %r1, 3;
	shr.u32 	%r24, %r1, 2;
	and.b32  	%r25, %r24, 3;
	shr.u32 	%r26, %r1, 4;
	mov.u32 	%r27, _ZZ16conv_same_tilingPaS_S_E10input_smem;
	add.s32 	%r103, %r27, %r1;
	mul.lo.s32 	%r28, %r3, 36;
	mad.lo.s32 	%r29, %r26, 324, %r28;
	mad.lo.s32 	%r30, %r25, 18, %r29;
	add.s32 	%r31, %r30, %r22;
	add.s32 	%r102, %r31, %r23;
	cvta.to.global.u64 	%rd1, %rd5;
	mov.u32 	%r104, %r1;
$L__BB1_2:
	cvt.s64.s32 	%rd8, %r102;
	add.s64 	%rd9, %rd1, %rd8;
	ld.global.u8 	%rs9, [%rd9];
	st.shared.u8 	[%r103], %rs9;
	add.s32 	%r9, %r104, 256;
	add.s32 	%r103, %r103, 256;
	add.s32 	%r102, %r102, 5184;
	setp.lt.u32 	%p2, %r104, 256;
	mov.u32 	%r104, %r9;
	@%p2 bra 	$L__BB1_2;
$L__BB1_3:
	setp.gt.u32 	%p3, %r1, 127;
	shr.u32 	%r12, %r1, 2;
	shl.b32 	%r32, %r12, 4;
	mov.u32 	%r33, _ZZ16conv_same_tilingPaS_S_E8s_output;
	add.s32 	%r34, %r33, %r32;
	shr.u32 	%r35, %r1, 1;
	and.b32  	%r13, %r35, 1;
	shl.b32 	%r36, %r1, 2;
	and.b32  	%r37, %r36, 8;
	add.s32 	%r38, %r34, %r37;
	and.b32  	%r14, %r1, 1;
	and.b32  	%r39, %r36, 4;
	add.s32 	%r15, %r38, %r39;
	@%p3 bra 	$L__BB1_5;
	mov.b32 	%r40, 0;
	st.shared.u32 	[%r15], %r40;
$L__BB1_5:
	bar.sync 	0;
	and.b32  	%r41, %r12, 31;
	and.b32  	%r43, %r32, 496;
	mov.u32 	%r44, _ZZ16conv_same_tilingPaS_S_E10input_smem;
	add.s32 	%r45, %r44, %r43;
	shl.b32 	%r46, %r13, 2;
	add.s32 	%r47, %r45, %r46;
	add.s32 	%r48, %r47, %r14;
	ld.shared.u8 	%rs1, [%r48];
	mul.lo.s32 	%r49, %r41, 9;
	ld.shared.u8 	%rs2, [%r48+1];
	ld.shared.u8 	%rs3, [%r48+2];
	ld.shared.u8 	%rs4, [%r48+4];
	ld.shared.u8 	%rs5, [%r48+5];
	ld.shared.u8 	%rs6, [%r48+6];
	ld.shared.u8 	%rs7, [%r48+8];
	ld.shared.u8 	%rs8, [%r48+9];
	ld.shared.s8 	%r16, [%r48+10];
	shr.u32 	%r50, %r1, 7;
	shl.b32 	%r51, %r50, 4;
	shl.b32 	%r52, %r13, 3;
	or.b32  	%r53, %r51, %r52;
	shl.b32 	%r54, %r14, 2;
	or.b32  	%r55, %r53, %r54;
	add.s32 	%r105, %r33, %r55;
	mad.lo.s32 	%r57, %r50, 288, %r49;
	cvt.u64.u32 	%rd10, %r57;
	cvta.to.global.u64 	%rd11, %rd6;
	add.s64 	%rd12, %rd10, %rd11;
	add.s64 	%rd17, %rd12, 4;
	mov.u32 	%r106, %r1;
$L__BB1_6:
	ld.global.s8 	%r58, [%rd17+4];
	mul.lo.s32 	%r59, %r58, %r16;
	ld.global.u8 	%r60, [%rd17+-1];
	ld.global.u8 	%r61, [%rd17+-2];
	prmt.b32 	%r62, %r61, %r60, 0x3340U;
	ld.global.u8 	%r63, [%rd17+-3];
	ld.global.u8 	%r64, [%rd17+-4];
	prmt.b32 	%r65, %r64, %r63, 0x3340U;
	prmt.b32 	%r66, %r65, %r62, 0x5410U;
	cvt.u32.u16 	%r67, %rs4;
	cvt.u32.u16 	%r68, %rs3;
	prmt.b32 	%r69, %r68, %r67, 0x3340U;
	cvt.u32.u16 	%r70, %rs2;
	cvt.u32.u16 	%r71, %rs1;
	prmt.b32 	%r72, %r71, %r70, 0x3340U;
	prmt.b32 	%r73, %r72, %r69, 0x5410U;
	dp4a.s32.s32 	%r74, %r66, %r73, %r59;
	ld.global.u8 	%r75, [%rd17+3];
	ld.global.u8 	%r76, [%rd17+2];
	prmt.b32 	%r77, %r76, %r75, 0x3340U;
	ld.global.u8 	%r78, [%rd17+1];
	ld.global.u8 	%r79, [%rd17];
	prmt.b32 	%r80, %r79, %r78, 0x3340U;
	prmt.b32 	%r81, %r80, %r77, 0x5410U;
	cvt.u32.u16 	%r82, %rs8;
	cvt.u32.u16 	%r83, %rs7;
	prmt.b32 	%r84, %r83, %r82, 0x3340U;
	cvt.u32.u16 	%r85, %rs6;
	cvt.u32.u16 	%r86, %rs5;
	prmt.b32 	%r87, %r86, %r85, 0x3340U;
	prmt.b32 	%r88, %r87, %r84, 0x5410U;
	dp4a.s32.s32 	%r89, %r81, %r88, %r74;
	atom.shared.add.u32 	%r90, [%r105], %r89;
	add.s32 	%r20, %r106, 256;
	add.s32 	%r105, %r105, 32;
	add.s64 	%rd17, %rd17, 576;
	setp.lt.u32 	%p4, %r106, 3840;
	mov.u32 	%r106, %r20;
	@%p4 bra 	$L__BB1_6;
	setp.gt.u32 	%p5, %r1, 127;
	bar.sync 	0;
	@%p5 bra 	$L__BB1_9;
	ld.param.u64 	%rd16, [_Z16conv_same_tilingPaS_S__param_2];
	shl.b32 	%r91, %r2, 1;
	shl.b32 	%r92, %r3, 1;
	or.b32  	%r93, %r92, %r13;
	or.b32  	%r94, %r14, %r91;
	mad.lo.s32 	%r95, %r12, 324, %r94;
	mad.lo.s32 	%r96, %r93, 18, %r95;
	add.s32 	%r97, %r96, 19;
	ld.shared.u32 	%r98, [%r15];
	add.s32 	%r99, %r98, 16;
	shr.s32 	%r100, %r99, 5;
	setp.lt.s32 	%p6, %r100, -127;
	min.s32 	%r101, %r100, 127;
	cvt.u16.u32 	%rs10, %r101;
	xor.b16  	%rs11, %rs10, 128;
	selp.b16 	%rs12, 0, %rs11, %p6;
	cvt.s64.s32 	%rd13, %r97;
	cvta.to.global.u64 	%rd14, %rd16;
	add.s64 	%rd15, %rd14, %rd13;
	st.global.u8 	[%rd15], %rs12;
$L__BB1_9:
	ret;

}
	// .globl	_Z8winogradPaPsS_
.visible .entry _Z8winogradPaPsS_(
	.param .u64 .ptr .align 1 _Z8winogradPaPsS__param_0,
	.param .u64 .ptr .align 1 _Z8winogradPaPsS__param_1,
	.param .u64 .ptr .align 1 _Z8winogradPaPsS__param_2
)
{
	.reg .pred 	%p<14>;
	.reg .b16 	%rs<15>;
	.reg .b32 	%r<384>;
	.reg .b64 	%rd<21>;
	// demoted variable
	.shared .align 1 .b8 _ZZ8winogradPaPsS_E10input_smem[512];
	// demoted variable
	.shared .align 4 .b8 _ZZ8winogradPaPsS_E4BtdB[2048];
	// demoted variable
	.shared .align 4 .b8 _ZZ8winogradPaPsS_E1I[2048];
	ld.param.u64 	%rd7, [_Z8winogradPaPsS__param_0];
	ld.param.u64 	%rd8, [_Z8winogradPaPsS__param_1];
	cvta.to.global.u64 	%rd1, %rd8;
	mov.u32 	%r25, %tid.x;
	mov.u32 	%r26, %tid.y;
	mov.u32 	%r1, %tid.z;
	mov.u32 	%r27, %ctaid.x;
	mov.u32 	%r2, %ctaid.y;
	shl.b32 	%r3, %r27, 1;
	add.s32 	%r28, %r3, %r25;
	shl.b32 	%r29, %r2, 1;
	add.s32 	%r30, %r29, %r26;
	mad.lo.s32 	%r31, %r30, 18, %r28;
	shl.b32 	%r32, %r26, 2;
	add.s32 	%r4, %r32, %r25;
	shl.b32 	%r33, %r1, 4;
	add.s32 	%r5, %r4, %r33;
	shl.b32 	%r34, %r26, 4;
	mov.u32 	%r35, _ZZ8winogradPaPsS_E1I;
	add.s32 	%r36, %r35, %r34;
	shl.b32 	%r37, %r25, 2;
	add.s32 	%r6, %r36, %r37;
	mov.u32 	%r38, _ZZ8winogradPaPsS_E10input_smem;
	cvta.to.global.u64 	%rd9, %rd7;
	mad.lo.s32 	%r39, %r1, 324, %r31;
	cvt.s64.s32 	%rd10, %r39;
	add.s64 	%rd11, %rd9, %rd10;
	ld.global.u8 	%rs1, [%rd11];
	add.s32 	%r40, %r5, %r38;
	st.shared.u8 	[%r40], %rs1;
	shl.b32 	%r41, %r1, 6;
	add.s32 	%r42, %r6, %r41;
	mov.b32 	%r43, 0;
	st.shared.u32 	[%r42], %r43;
	ld.global.u8 	%rs2, [%rd11+5184];
	st.shared.u8 	[%r40+256], %rs2;
	st.shared.u32 	[%r42+1024], %r43;
	bar.sync 	0;
	setp.gt.u32 	%p1, %r5, 31;
	@%p1 bra 	$L__BB2_2;
	shl.b32 	%r44, %r5, 4;
	add.s32 	%r46, %r38, %r44;
	ld.shared.s8 	%r47, [%r46];
	ld.shared.s8 	%r48, [%r46+8];
	ld.shared.s8 	%r49, [%r46+2];
	ld.shared.s8 	%r50, [%r46+10];
	add.s32 	%r51, %r48, %r49;
	sub.s32 	%r52, %r47, %r51;
	add.s32 	%r53, %r52, %r50;
	shl.b32 	%r54, %r5, 6;
	mov.u32 	%r55, _ZZ8winogradPaPsS_E4BtdB;
	add.s32 	%r56, %r55, %r54;
	st.shared.u32 	[%r56], %r53;
	ld.shared.s8 	%r57, [%r46+1];
	ld.shared.s8 	%r58, [%r46+9];
	add.s32 	%r59, %r57, %r49;
	add.s32 	%r60, %r58, %r50;
	sub.s32 	%r61, %r59, %r60;
	st.shared.u32 	[%r56+4], %r61;
	add.s32 	%r62, %r58, %r49;
	add.s32 	%r63, %r57, %r50;
	sub.s32 	%r64, %r62, %r63;
	st.shared.u32 	[%r56+8], %r64;
	ld.shared.s8 	%r65, [%r46+3];
	ld.shared.s8 	%r66, [%r46+11];
	add.s32 	%r67, %r58, %r65;
	sub.s32 	%r68, %r57, %r67;
	add.s32 	%r69, %r68, %r66;
	st.shared.u32 	[%r56+12], %r69;
	ld.shared.s8 	%r70, [%r46+4];
	ld.shared.s8 	%r71, [%r46+6];
	add.s32 	%r72, %r48, %r70;
	add.s32 	%r73, %r71, %r50;
	sub.s32 	%r74, %r72, %r73;
	st.shared.u32 	[%r56+16], %r74;
	ld.shared.s8 	%r75, [%r46+5];
	add.s32 	%r76, %r58, %r75;
	add.s32 	%r77, %r73, %r76;
	st.shared.u32 	[%r56+20], %r77;
	sub.s32 	%r78, %r71, %r76;
	add.s32 	%r79, %r78, %r50;
	st.shared.u32 	[%r56+24], %r79;
	ld.shared.s8 	%r80, [%r46+7];
	add.s32 	%r81, %r80, %r66;
	sub.s32 	%r82, %r76, %r81;
	st.shared.u32 	[%r56+28], %r82;
	add.s32 	%r83, %r48, %r71;
	add.s32 	%r84, %r70, %r50;
	sub.s32 	%r85, %r83, %r84;
	st.shared.u32 	[%r56+32], %r85;
	add.s32 	%r86, %r75, %r71;
	sub.s32 	%r87, %r58, %r86;
	add.s32 	%r88, %r87, %r50;
	st.shared.u32 	[%r56+36], %r88;
	add.s32 	%r89, %r58, %r71;
	sub.s32 	%r90, %r75, %r89;
	add.s32 	%r91, %r90, %r50;
	st.shared.u32 	[%r56+40], %r91;
	add.s32 	%r92, %r58, %r80;
	add.s32 	%r93, %r75, %r66;
	sub.s32 	%r94, %r92, %r93;
	st.shared.u32 	[%r56+44], %r94;
	ld.shared.s8 	%r95, [%r46+12];
	ld.shared.s8 	%r96, [%r46+14];
	add.s32 	%r97, %r95, %r71;
	sub.s32 	%r98, %r70, %r97;
	add.s32 	%r99, %r98, %r96;
	st.shared.u32 	[%r56+48], %r99;
	ld.shared.s8 	%r100, [%r46+13];
	add.s32 	%r101, %r100, %r96;
	sub.s32 	%r102, %r86, %r101;
	st.shared.u32 	[%r56+52], %r102;
	add.s32 	%r103, %r100, %r71;
	add.s32 	%r104, %r75, %r96;
	sub.s32 	%r105, %r103, %r104;
	st.shared.u32 	[%r56+56], %r105;
	ld.shared.s8 	%r106, [%r46+15];
	add.s32 	%r107, %r100, %r80;
	sub.s32 	%r108, %r75, %r107;
	add.s32 	%r109, %r108, %r106;
	st.shared.u32 	[%r56+60], %r109;
$L__BB2_2:
	bar.sync 	0;
	mov.u32 	%r112, _ZZ8winogradPaPsS_E4BtdB;
	add.s32 	%r113, %r112, %r41;
	shl.b32 	%r114, %r4, 2;
	add.s32 	%r115, %r113, %r114;
	ld.shared.u32 	%r7, [%r115];
	shr.u32 	%r116, %r5, 8;
	sub.s32 	%r8, 64, %r116;
	mov.b32 	%r379, 0;
	mov.u32 	%r380, %r5;
$L__BB2_3:
	.pragma "nounroll";
	mov.u32 	%r9, %r380;
	shr.u32 	%r117, %r9, 3;
	and.b32  	%r118, %r117, 536870848;
	add.s32 	%r119, %r6, %r118;
	mul.wide.u32 	%rd12, %r9, 2;
	add.s64 	%rd2, %rd1, %rd12;
	ld.global.s16 	%r120, [%rd2];
	mul.lo.s32 	%r121, %r7, %r120;
	atom.shared.add.u32 	%r122, [%r119], %r121;
	add.s32 	%r123, %r9, 256;
	shr.u32 	%r124, %r123, 3;
	and.b32  	%r125, %r124, 536870848;
	add.s32 	%r126, %r6, %r125;
	ld.global.s16 	%r127, [%rd2+512];
	mul.lo.s32 	%r128, %r7, %r127;
	atom.shared.add.u32 	%r129, [%r126], %r128;
	add.s32 	%r130, %r9, 512;
	shr.u32 	%r131, %r130, 3;
	and.b32  	%r132, %r131, 536870848;
	add.s32 	%r133, %r6, %r132;
	ld.global.s16 	%r134, [%rd2+1024];
	mul.lo.s32 	%r135, %r7, %r134;
	atom.shared.add.u32 	%r136, [%r133], %r135;
	add.s32 	%r137, %r9, 768;
	shr.u32 	%r138, %r137, 3;
	and.b32  	%r139, %r138, 536870848;
	add.s32 	%r140, %r6, %r139;
	ld.global.s16 	%r141, [%rd2+1536];
	mul.lo.s32 	%r142, %r7, %r141;
	atom.shared.add.u32 	%r143, [%r140], %r142;
	add.s32 	%r144, %r9, 1024;
	shr.u32 	%r145, %r144, 3;
	and.b32  	%r146, %r145, 536870848;
	add.s32 	%r147, %r6, %r146;
	ld.global.s16 	%r148, [%rd2+2048];
	mul.lo.s32 	%r149, %r7, %r148;
	atom.shared.add.u32 	%r150, [%r147], %r149;
	add.s32 	%r151, %r9, 1280;
	shr.u32 	%r152, %r151, 3;
	and.b32  	%r153, %r152, 536870848;
	add.s32 	%r154, %r6, %r153;
	ld.global.s16 	%r155, [%rd2+2560];
	mul.lo.s32 	%r156, %r7, %r155;
	atom.shared.add.u32 	%r157, [%r154], %r156;
	add.s32 	%r158, %r9, 1536;
	shr.u32 	%r159, %r158, 3;
	and.b32  	%r160, %r159, 536870848;
	add.s32 	%r161, %r6, %r160;
	ld.global.s16 	%r162, [%rd2+3072];
	mul.lo.s32 	%r163, %r7, %r162;
	atom.shared.add.u32 	%r164, [%r161], %r163;
	add.s32 	%r165, %r9, 1792;
	shr.u32 	%r166, %r165, 3;
	and.b32  	%r167, %r166, 536870848;
	add.s32 	%r168, %r6, %r167;
	ld.global.s16 	%r169, [%rd2+3584];
	mul.lo.s32 	%r170, %r7, %r169;
	atom.shared.add.u32 	%r171, [%r168], %r170;
	add.s32 	%r172, %r9, 2048;
	shr.u32 	%r173, %r172, 3;
	and.b32  	%r174, %r173, 536870848;
	add.s32 	%r175, %r6, %r174;
	ld.global.s16 	%r176, [%rd2+4096];
	mul.lo.s32 	%r177, %r7, %r176;
	atom.shared.add.u32 	%r178, [%r175], %r177;
	add.s32 	%r179, %r9, 2304;
	shr.u32 	%r180, %r179, 3;
	and.b32  	%r181, %r180, 536870848;
	add.s32 	%r182, %r6, %r181;
	ld.global.s16 	%r183, [%rd2+4608];
	mul.lo.s32 	%r184, %r7, %r183;
	atom.shared.add.u32 	%r185, [%r182], %r184;
	add.s32 	%r186, %r9, 2560;
	shr.u32 	%r187, %r186, 3;
	and.b32  	%r188, %r187, 536870848;
	add.s32 	%r189, %r6, %r188;
	ld.global.s16 	%r190, [%rd2+5120];
	mul.lo.s32 	%r191, %r7, %r190;
	atom.shared.add.u32 	%r192, [%r189], %r191;
	add.s32 	%r193, %r9, 2816;
	shr.u32 	%r194, %r193, 3;
	and.b32  	%r195, %r194, 536870848;
	add.s32 	%r196, %r6, %r195;
	ld.global.s16 	%r197, [%rd2+5632];
	mul.lo.s32 	%r198, %r7, %r197;
	atom.shared.add.u32 	%r199, [%r196], %r198;
	add.s32 	%r200, %r9, 3072;
	shr.u32 	%r201, %r200, 3;
	and.b32  	%r202, %r201, 536870848;
	add.s32 	%r203, %r6, %r202;
	ld.global.s16 	%r204, [%rd2+6144];
	mul.lo.s32 	%r205, %r7, %r204;
	atom.shared.add.u32 	%r206, [%r203], %r205;
	add.s32 	%r207, %r9, 3328;
	shr.u32 	%r208, %r207, 3;
	and.b32  	%r209, %r208, 536870848;
	add.s32 	%r210, %r6, %r209;
	ld.global.s16 	%r211, [%rd2+6656];
	mul.lo.s32 	%r212, %r7, %r211;
	atom.shared.add.u32 	%r213, [%r210], %r212;
	add.s32 	%r214, %r9, 3584;
	shr.u32 	%r215, %r214, 3;
	and.b32  	%r216, %r215, 536870848;
	add.s32 	%r217, %r6, %r216;
	ld.global.s16 	%r218, [%rd2+7168];
	mul.lo.s32 	%r219, %r7, %r218;
	atom.shared.add.u32 	%r220, [%r217], %r219;
	add.s32 	%r221, %r9, 3840;
	shr.u32 	%r222, %r221, 3;
	and.b32  	%r223, %r222, 536870848;
	add.s32 	%r224, %r6, %r223;
	ld.global.s16 	%r225, [%rd2+7680];
	mul.lo.s32 	%r226, %r7, %r225;
	atom.shared.add.u32 	%r227, [%r224], %r226;
	add.s32 	%r380, %r9, 4096;
	add.s32 	%r379, %r379, 16;
	and.b32  	%r228, %r8, 112;
	setp.ne.s32 	%p2, %r379, %r228;
	@%p2 bra 	$L__BB2_3;
	and.b32  	%r13, %r8, 15;
	setp.eq.s32 	%p3, %r13, 0;
	@%p3 bra 	$L__BB2_13;
	and.b32  	%r14, %r8, 7;
	setp.lt.u32 	%p4, %r13, 8;
	@%p4 bra 	$L__BB2_7;
	shr.u32 	%r229, %r380, 3;
	and.b32  	%r230, %r229, 536870848;
	add.s32 	%r231, %r6, %r230;
	ld.global.s16 	%r232, [%rd2+8192];
	mul.lo.s32 	%r233, %r7, %r232;
	atom.shared.add.u32 	%r234, [%r231], %r233;
	add.s32 	%r235, %r9, 4352;
	shr.u32 	%r236, %r235, 3;
	and.b32  	%r237, %r236, 536870848;
	add.s32 	%r238, %r6, %r237;
	ld.global.s16 	%r239, [%rd2+8704];
	mul.lo.s32 	%r240, %r7, %r239;
	atom.shared.add.u32 	%r241, [%r238], %r240;
	add.s32 	%r242, %r9, 4608;
	shr.u32 	%r243, %r242, 3;
	and.b32  	%r244, %r243, 536870848;
	add.s32 	%r245, %r6, %r244;
	ld.global.s16 	%r246, [%rd2+9216];
	mul.lo.s32 	%r247, %r7, %r246;
	atom.shared.add.u32 	%r248, [%r245], %r247;
	add.s32 	%r249, %r9, 4864;
	shr.u32 	%r250, %r249, 3;
	and.b32  	%r251, %r250, 536870848;
	add.s32 	%r252, %r6, %r251;
	ld.global.s16 	%r253, [%rd2+9728];
	mul.lo.s32 	%r254, %r7, %r253;
	atom.shared.add.u32 	%r255, [%r252], %r254;
	add.s32 	%r256, %r9, 5120;
	shr.u32 	%r257, %r256, 3;
	and.b32  	%r258, %r257, 536870848;
	add.s32 	%r259, %r6, %r258;
	ld.global.s16 	%r260, [%rd2+10240];
	mul.lo.s32 	%r261, %r7, %r260;
	atom.shared.add.u32 	%r262, [%r259], %r261;
	add.s32 	%r263, %r9, 5376;
	shr.u32 	%r264, %r263, 3;
	and.b32  	%r265, %r264, 536870848;
	add.s32 	%r266, %r6, %r265;
	ld.global.s16 	%r267, [%rd2+10752];
	mul.lo.s32 	%r268, %r7, %r267;
	atom.shared.add.u32 	%r269, [%r266], %r268;
	add.s32 	%r270, %r9, 5632;
	shr.u32 	%r271, %r270, 3;
	and.b32  	%r272, %r271, 536870848;
	add.s32 	%r273, %r6, %r272;
	ld.global.s16 	%r274, [%rd2+11264];
	mul.lo.s32 	%r275, %r7, %r274;
	atom.shared.add.u32 	%r276, [%r273], %r275;
	add.s32 	%r277, %r9, 5888;
	shr.u32 	%r278, %r277, 3;
	and.b32  	%r279, %r278, 536870848;
	add.s32 	%r280, %r6, %r279;
	ld.global.s16 	%r281, [%rd2+11776];
	mul.lo.s32 	%r282, %r7, %r281;
	atom.shared.add.u32 	%r283, [%r280], %r282;
	add.s32 	%r380, %r9, 6144;
$L__BB2_7:
	setp.eq.s32 	%p5, %r14, 0;
	@%p5 bra 	$L__BB2_13;
	and.b32  	%r17, %r8, 3;
	setp.lt.u32 	%p6, %r14, 4;
	@%p6 bra 	$L__BB2_10;
	shr.u32 	%r284, %r380, 3;
	and.b32  	%r285, %r284, 536870848;
	add.s32 	%r286, %r6, %r285;
	mul.wide.u32 	%rd13, %r380, 2;
	add.s64 	%rd14, %rd1, %rd13;
	ld.global.s16 	%r287, [%rd14];
	mul.lo.s32 	%r288, %r7, %r287;
	atom.shared.add.u32 	%r289, [%r286], %r288;
	add.s32 	%r290, %r380, 256;
	shr.u32 	%r291, %r290, 3;
	and.b32  	%r292, %r291, 536870848;
	add.s32 	%r293, %r6, %r292;
	ld.global.s16 	%r294, [%rd14+512];
	mul.lo.s32 	%r295, %r7, %r294;
	atom.shared.add.u32 	%r296, [%r293], %r295;
	add.s32 	%r297, %r380, 512;
	shr.u32 	%r298, %r297, 3;
	and.b32  	%r299, %r298, 536870848;
	add.s32 	%r300, %r6, %r299;
	ld.global.s16 	%r301, [%rd14+1024];
	mul.lo.s32 	%r302, %r7, %r301;
	atom.shared.add.u32 	%r303, [%r300], %r302;
	add.s32 	%r304, %r380, 768;
	shr.u32 	%r305, %r304, 3;
	and.b32  	%r306, %r305, 536870848;
	add.s32 	%r307, %r6, %r306;
	ld.global.s16 	%r308, [%rd14+1536];
	mul.lo.s32 	%r309, %r7, %r308;
	atom.shared.add.u32 	%r310, [%r307], %r309;
	add.s32 	%r380, %r380, 1024;
$L__BB2_10:
	setp.eq.s32 	%p7, %r17, 0;
	@%p7 bra 	$L__BB2_13;
	mul.wide.u32 	%rd15, %r380, 2;
	add.s64 	%rd20, %rd1, %rd15;
	neg.s32 	%r382, %r17;
$L__BB2_12:
	.pragma "nounroll";
	shr.u32 	%r311, %r380, 3;
	and.b32  	%r312, %r311, 536870848;
	add.s32 	%r313, %r6, %r312;
	ld.global.s16 	%r314, [%rd20];
	mul.lo.s32 	%r315, %r7, %r314;
	atom.shared.add.u32 	%r316, [%r313], %r315;
	add.s32 	%r380, %r380, 256;
	add.s64 	%rd20, %rd20, 512;
	add.s32 	%r382, %r382, 1;
	setp.ne.s32 	%p8, %r382, 0;
	@%p8 bra 	$L__BB2_12;
$L__BB2_13:
	setp.gt.u32 	%p9, %r5, 31;
	bar.sync 	0;
	@%p9 bra 	$L__BB2_15;
	ld.param.u64 	%rd19, [_Z8winogradPaPsS__param_2];
	mad.lo.s32 	%r317, %r2, 36, %r3;
	mad.lo.s32 	%r318, %r5, 324, %r317;
	add.s32 	%r319, %r318, 19;
	shl.b32 	%r320, %r5, 6;
	add.s32 	%r322, %r35, %r320;
	ld.shared.u32 	%r323, [%r322];
	ld.shared.u32 	%r324, [%r322+4];
	ld.shared.u32 	%r325, [%r322+8];
	ld.shared.u32 	%r326, [%r322+16];
	ld.shared.u32 	%r327, [%r322+20];
	ld.shared.u32 	%r328, [%r322+24];
	ld.shared.u32 	%r329, [%r322+32];
	ld.shared.u32 	%r330, [%r322+36];
	ld.shared.u32 	%r331, [%r322+40];
	add.s32 	%r332, %r323, %r324;
	add.s32 	%r333, %r332, %r325;
	add.s32 	%r334, %r326, %r327;
	add.s32 	%r335, %r334, %r328;
	add.s32 	%r336, %r333, %r335;
	add.s32 	%r337, %r329, %r330;
	add.s32 	%r338, %r337, %r331;
	add.s32 	%r339, %r336, %r338;
	add.s32 	%r340, %r339, 64;
	shr.s32 	%r341, %r340, 7;
	setp.lt.s32 	%p10, %r341, -127;
	min.s32 	%r342, %r341, 127;
	cvt.u16.u32 	%rs3, %r342;
	xor.b16  	%rs4, %rs3, 128;
	selp.b16 	%rs5, 0, %rs4, %p10;
	cvt.s64.s32 	%rd16, %r319;
	cvta.to.global.u64 	%rd17, %rd19;
	add.s64 	%rd18, %rd17, %rd16;
	st.global.u8 	[%rd18], %rs5;
	ld.shared.u32 	%r343, [%r322+12];
	ld.shared.u32 	%r344, [%r322+28];
	ld.shared.u32 	%r345, [%r322+44];
	add.s32 	%r346, %r324, %r327;
	add.s32 	%r347, %r325, %r343;
	add.s32 	%r348, %r346, %r330;
	add.s32 	%r349, %r328, %r344;
	add.s32 	%r350, %r349, %r347;
	add.s32 	%r351, %r350, %r331;
	add.s32 	%r352, %r351, %r345;
	sub.s32 	%r353, %r348, %r352;
	add.s32 	%r354, %r353, 64;
	shr.s32 	%r355, %r354, 7;
	setp.lt.s32 	%p11, %r355, -127;
	min.s32 	%r356, %r355, 127;
	cvt.u16.u32 	%rs6, %r356;
	xor.b16  	%rs7, %rs6, 128;
	selp.b16 	%rs8, 0, %rs7, %p11;
	st.global.u8 	[%rd18+1], %rs8;
	ld.shared.u32 	%r357, [%r322+48];
	ld.shared.u32 	%r358, [%r322+52];
	ld.shared.u32 	%r359, [%r322+56];
	add.s32 	%r360, %r338, %r357;
	add.s32 	%r361, %r360, %r358;
	add.s32 	%r362, %r361, %r359;
	sub.s32 	%r363, %r335, %r362;
	add.s32 	%r364, %r363, 64;
	shr.s32 	%r365, %r364, 7;
	setp.lt.s32 	%p12, %r365, -127;
	min.s32 	%r366, %r365, 127;
	cvt.u16.u32 	%rs9, %r366;
	xor.b16  	%rs10, %rs9, 128;
	selp.b16 	%rs11, 0, %rs10, %p12;
	st.global.u8 	[%rd18+18], %rs11;
	ld.shared.u32 	%r367, [%r322+60];
	add.s32 	%r368, %r349, %r330;
	sub.s32 	%r369, %r327, %r368;
	add.s32 	%r370, %r369, %r331;
	add.s32 	%r371, %r370, %r345;
	sub.s32 	%r372, %r371, %r358;
	add.s32 	%r373, %r372, %r359;
	add.s32 	%r374, %r373, %r367;
	add.s32 	%r375, %r374, 64;
	shr.s32 	%r376, %r375, 7;
	setp.lt.s32 	%p13, %r376, -127;
	min.s32 	%r377, %r376, 127;
	cvt.u16.u32 	%rs12, %r377;
	xor.b16  	%rs13, %rs12, 128;
	selp.b16 	%rs14, 0, %rs13, %p13;
	st.global.u8 	[%rd18+19], %rs14;
$L__BB2_15:
	ret;

}
	// .globl	_Z7paddingPaS_
.visible .entry _Z7paddingPaS_(
	.param .u64 .ptr .align 1 _Z7paddingPaS__param_0,
	.param .u64 .ptr .align 1 _Z7paddingPaS__param_1
)
{
	.reg .pred 	%p<13>;
	.reg .b16 	%rs<9>;
	.reg .b32 	%r<107>;
	.reg .b64 	%rd<21>;
	// demoted variable
	.shared .align 1 .b8 _ZZ7paddingPaS_E8s_output[324];
	ld.param.u64 	%rd6, [_Z7paddingPaS__param_0];
	ld.param.u64 	%rd7, [_Z7paddingPaS__param_1];
	cvta.to.global.u64 	%rd1, %rd7;
	mov.u32 	%r1, %tid.x;
	mov.u32 	%r2, %ntid.x;
	mov.u32 	%r3, %tid.y;
	mad.lo.s32 	%r101, %r2, %r3, %r1;
	mov.u32 	%r5, %ctaid.x;
	setp.gt.u32 	%p1, %r101, 323;
	@%p1 bra 	$L__BB3_7;
	mov.u32 	%r48, %ntid.y;
	mul.lo.s32 	%r6, %r2, %r48;
	add.s32 	%r49, %r101, %r6;
	max.u32 	%r50, %r49, 324;
	setp.lt.u32 	%p2, %r49, 324;
	selp.u32 	%r51, 1, 0, %p2;
	add.s32 	%r52, %r49, %r51;
	sub.s32 	%r53, %r50, %r52;
	div.u32 	%r54, %r53, %r6;
	add.s32 	%r7, %r54, %r51;
	and.b32  	%r55, %r7, 3;
	setp.eq.s32 	%p3, %r55, 3;
	mov.u32 	%r97, %r101;
	@%p3 bra 	$L__BB3_4;
	add.s32 	%r56, %r7, 1;
	and.b32  	%r57, %r56, 3;
	neg.s32 	%r95, %r57;
	mov.u32 	%r97, %r101;
$L__BB3_3:
	.pragma "nounroll";
	mov.u32 	%r58, _ZZ7paddingPaS_E8s_output;
	add.s32 	%r59, %r58, %r97;
	mov.b16 	%rs1, 0;
	st.shared.u8 	[%r59], %rs1;
	add.s32 	%r97, %r97, %r6;
	add.s32 	%r95, %r95, 1;
	setp.ne.s32 	%p4, %r95, 0;
	@%p4 bra 	$L__BB3_3;
$L__BB3_4:
	setp.lt.u32 	%p5, %r7, 3;
	@%p5 bra 	$L__BB3_7;
	shl.b32 	%r14, %r6, 2;
	mov.u32 	%r60, _ZZ7paddingPaS_E8s_output;
	add.s32 	%r15, %r60, %r6;
	shl.b32 	%r61, %r6, 1;
	add.s32 	%r16, %r60, %r61;
	mad.lo.s32 	%r17, %r6, 3, %r60;
$L__BB3_6:
	add.s32 	%r63, %r60, %r97;
	mov.b16 	%rs2, 0;
	st.shared.u8 	[%r63], %rs2;
	add.s32 	%r64, %r15, %r97;
	st.shared.u8 	[%r64], %rs2;
	add.s32 	%r65, %r16, %r97;
	st.shared.u8 	[%r65], %rs2;
	add.s32 	%r66, %r17, %r97;
	st.shared.u8 	[%r66], %rs2;
	add.s32 	%r97, %r97, %r14;
	setp.lt.u32 	%p6, %r97, 324;
	@%p6 bra 	$L__BB3_6;
$L__BB3_7:
	setp.gt.u32 	%p7, %r101, 323;
	bar.sync 	0;
	shl.b32 	%r67, %r3, 4;
	add.s32 	%r68, %r67, %r1;
	shl.b32 	%r69, %r5, 8;
	add.s32 	%r70, %r68, %r69;
	cvt.s64.s32 	%rd8, %r70;
	cvta.to.global.u64 	%rd9, %rd6;
	add.s64 	%rd10, %rd9, %rd8;
	ld.global.u8 	%rs3, [%rd10];
	shl.b32 	%r71, %r3, 1;
	add.s32 	%r72, %r68, %r71;
	mov.u32 	%r73, _ZZ7paddingPaS_E8s_output;
	add.s32 	%r74, %r73, %r72;
	st.shared.u8 	[%r74+19], %rs3;
	bar.sync 	0;
	@%p7 bra 	$L__BB3_14;
	mul.lo.s32 	%r20, %r5, 324;
	mov.u32 	%r21, %ntid.y;
	mul.lo.s32 	%r22, %r2, %r21;
	add.s32 	%r75, %r101, %r22;
	max.u32 	%r76, %r75, 324;
	setp.lt.u32 	%p8, %r75, 324;
	selp.u32 	%r77, 1, 0, %p8;
	add.s32 	%r78, %r75, %r77;
	sub.s32 	%r79, %r76, %r78;
	div.u32 	%r80, %r79, %r22;
	add.s32 	%r23, %r80, %r77;
	and.b32  	%r81, %r23, 3;
	setp.eq.s32 	%p9, %r81, 3;
	@%p9 bra 	$L__BB3_11;
	add.s32 	%r82, %r101, %r20;
	cvt.u64.u32 	%rd11, %r82;
	add.s64 	%rd20, %rd1, %rd11;
	mul.wide.u32 	%rd3, %r21, %r2;
	add.s32 	%r83, %r23, 1;
	and.b32  	%r84, %r83, 3;
	neg.s32 	%r99, %r84;
$L__BB3_10:
	.pragma "nounroll";
	add.s32 	%r86, %r73, %r101;
	ld.shared.u8 	%rs4, [%r86];
	st.global.u8 	[%rd20], %rs4;
	add.s32 	%r101, %r101, %r22;
	add.s64 	%rd20, %rd20, %rd3;
	add.s32 	%r99, %r99, 1;
	setp.ne.s32 	%p10, %r99, 0;
	@%p10 bra 	$L__BB3_10;
$L__BB3_11:
	setp.lt.u32 	%p11, %r23, 3;
	@%p11 bra 	$L__BB3_14;
	shl.b32 	%r30, %r22, 2;
	add.s32 	%r102, %r101, %r20;
	add.s32 	%r105, %r102, %r22;
	shl.b32 	%r87, %r22, 1;
	add.s32 	%r104, %r102, %r87;
	mul.lo.s32 	%r88, %r22, 3;
	add.s32 	%r103, %r102, %r88;
	add.s32 	%r35, %r73, %r22;
	add.s32 	%r36, %r73, %r87;
	add.s32 	%r37, %r73, %r88;
$L__BB3_13:
	add.s32 	%r91, %r73, %r101;
	ld.shared.u8 	%rs5, [%r91];
	cvt.u64.u32 	%rd12, %r102;
	add.s64 	%rd13, %rd1, %rd12;
	st.global.u8 	[%rd13], %rs5;
	add.s32 	%r92, %r35, %r101;
	ld.shared.u8 	%rs6, [%r92];
	cvt.u64.u32 	%rd14, %r105;
	add.s64 	%rd15, %rd1, %rd14;
	st.global.u8 	[%rd15], %rs6;
	add.s32 	%r93, %r36, %r101;
	ld.shared.u8 	%rs7, [%r93];
	cvt.u64.u32 	%rd16, %r104;
	add.s64 	%rd17, %rd1, %rd16;
	st.global.u8 	[%rd17], %rs7;
	add.s32 	%r94, %r37, %r101;
	ld.shared.u8 	%rs8, [%r94];
	cvt.u64.u32 	%rd18, %r103;
	add.s64 	%rd19, %rd1, %rd18;
	st.global.u8 	[%rd19], %rs8;
	add.s32 	%r101, %r101, %r30;
	add.s32 	%r105, %r105, %r30;
	add.s32 	%r104, %r104, %r30;
	add.s32 	%r103, %r103, %r30;
	add.s32 	%r102, %r102, %r30;
	setp.lt.u32 	%p12, %r101, 324;
	@%p12 bra 	$L__BB3_13;
$L__BB3_14:
	ret;

}


// ===== COMPILED SASS (sm_100) =====

	.target	sm_100

	.elftype	@"ET_EXEC"


//--------------------- .note.nv.tkinfo           --------------------------
	.section	.note.nv.tkinfo,"",@"SHT_NOTE"
	.sectionflags	@"SHF_NOTE_NV_TKINFO"
	.tkinfo
        /*0018*/ 	.word	0x00000002
        /*0030*/ 	.string	""
        /*0030*/ 	.string	"ptxas"
        /*0030*/ 	.string	"Cuda compilation tools, release 13.0, V13.0.88"
        /*0030*/ 	.string	"Build cuda_13.0.r13.0/compiler.36424714_0"
        /*0030*/ 	.string	"-arch sm_100 -m 64 "



//--------------------- .note.nv.cuinfo           --------------------------
	.section	.note.nv.cuinfo,"",@"SHT_NOTE"
	.sectionflags	@"SHF_NOTE_NV_CUINFO"
        /*0018*/ 	.short	0x0002
        /*001a*/ 	.short	0x0064
        /*001c*/ 	.short	0x0082
	.zero		2


//--------------------- .nv.info                  --------------------------
	.section	.nv.info,"",@"SHT_CUDA_INFO"
	.align	4


	//----- nvinfo : EIATTR_REGCOUNT
	.align		4
        /*0000*/ 	.byte	0x04, 0x2f
        /*0002*/ 	.short	(.L_1 - .L_0)
	.align		4
.L_0:
        /*0004*/ 	.word	index@(_Z4convPaS_S_)
        /*0008*/ 	.word	0x0000001e


	//----- nvinfo : EIATTR_FRAME_SIZE
	.align		4
.L_1:
        /*000c*/ 	.byte	0x04, 0x11
        /*000e*/ 	.short	(.L_3 - .L_2)
	.align		4
.L_2:
        /*0010*/ 	.word	index@($__internal_0_$__cuda_sm20_div_u16)
        /*0014*/ 	.word	0x00000000


	//----- nvinfo : EIATTR_FRAME_SIZE
	.align		4
.L_3:
        /*0018*/ 	.byte	0x04, 0x11
        /*001a*/ 	.short	(.L_5 - .L_4)
	.align		4
.L_4:
        /*001c*/ 	.word	index@(_Z4convPaS_S_)
        /*0020*/ 	.word	0x00000000


	//----- nvinfo : EIATTR_REGCOUNT
	.align		4
.L_5:
        /*0024*/ 	.byte	0x04, 0x2f
        /*0026*/ 	.short	(.L_7 - .L_6)
	.align		4
.L_6:
        /*0028*/ 	.word	index@(_Z16conv_same_tilingPaS_S_)
        /*002c*/ 	.word	0x0000001a


	//----- nvinfo : EIATTR_FRAME_SIZE
	.align		4
.L_7:
        /*0030*/ 	.byte	0x04, 0x11
        /*0032*/ 	.short	(.L_9 - .L_8)
	.align		4
.L_8:
        /*0034*/ 	.word	index@(_Z16conv_same_tilingPaS_S_)
        /*0038*/ 	.word	0x00000000


	//----- nvinfo : EIATTR_REGCOUNT
	.align		4
.L_9:
        /*003c*/ 	.byte	0x04, 0x2f
        /*003e*/ 	.short	(.L_11 - .L_10)
	.align		4
.L_10:
        /*0040*/ 	.word	index@(_Z8winogradPaPsS_)
        /*0044*/ 	.word	0x00000020


	//----- nvinfo : EIATTR_FRAME_SIZE
	.align		4
.L_11:
        /*0048*/ 	.byte	0x04, 0x11
        /*004a*/ 	.short	(.L_13 - .L_12)
	.align		4
.L_12:
        /*004c*/ 	.word	index@(_Z8winogradPaPsS_)
        /*0050*/ 	.word	0x00000000


	//----- nvinfo : EIATTR_REGCOUNT
	.align		4
.L_13:
        /*0054*/ 	.byte	0x04, 0x2f
        /*0056*/ 	.short	(.L_15 - .L_14)
	.align		4
.L_14:
        /*0058*/ 	.word	index@(_Z7paddingPaS_)
        /*005c*/ 	.word	0x0000001a


	//----- nvinfo : EIATTR_FRAME_SIZE
	.align		4
.L_15:
        /*0060*/ 	.byte	0x04, 0x11
        /*0062*/ 	.short	(.L_17 - .L_16)
	.align		4
.L_16:
        /*0064*/ 	.word	index@(_Z7paddingPaS_)
        /*0068*/ 	.word	0x00000000


	//----- nvinfo : EIATTR_MIN_STACK_SIZE
	.align		4
.L_17:
        /*006c*/ 	.byte	0x04, 0x12
        /*006e*/ 	.short	(.L_19 - .L_18)
	.align		4
.L_18:
        /*0070*/ 	.word	index@(_Z7paddingPaS_)
        /*0074*/ 	.word	0x00000000


	//----- nvinfo : EIATTR_MIN_STACK_SIZE
	.align		4
.L_19:
        /*0078*/ 	.byte	0x04, 0x12
        /*007a*/ 	.short	(.L_21 - .L_20)
	.align		4
.L_20:
        /*007c*/ 	.word	index@(_Z8winogradPaPsS_)
        /*0080*/ 	.word	0x00000000


	//----- nvinfo : EIATTR_MIN_STACK_SIZE
	.align		4
.L_21:
        /*0084*/ 	.byte	0x04, 0x12
        /*0086*/ 	.short	(.L_23 - .L_22)
	.align		4
.L_22:
        /*0088*/ 	.word	index@(_Z16conv_same_tilingPaS_S_)
        /*008c*/ 	.word	0x00000000


	//----- nvinfo : EIATTR_MIN_STACK_SIZE
	.align		4
.L_23:
        /*0090*/ 	.byte	0x04, 0x12
        /*0092*/ 	.short	(.L_25 - .L_24)
	.align		4
.L_24:
        /*0094*/ 	.word	index@(_Z4convPaS_S_)
        /*0098*/ 	.word	0x00000000
.L_25:


//--------------------- .nv.compat                --------------------------
	.section	.nv.compat,"",@"SHT_CUDA_COMPAT_INFO"
	.align	4
        /*0000*/ 	.byte	0x02, 0x09, 0x00, 0x00, 0x02, 0x02, 0x01, 0x00, 0x02, 0x05, 0x05, 0x00, 0x03, 0x07, 0x01, 0x01
        /*0010*/ 	.byte	0x02, 0x03, 0x00, 0x00, 0x02, 0x06, 0x01, 0x00, 0x04, 0x0b, 0x08, 0x00, 0x01, 0x00, 0x00, 0x00
        /*0020*/ 	.byte	0x00, 0x00, 0x00, 0x00


//--------------------- .nv.info._Z7paddingPaS_   --------------------------
	.section	.nv.info._Z7paddingPaS_,"",@"SHT_CUDA_INFO"
	.sectionflags	@""
	.align	4


	//----- nvinfo : EIATTR_CUDA_API_VERSION
	.align		4
        /*0000*/ 	.byte	0x04, 0x37
        /*0002*/ 	.short	(.L_27 - .L_26)
.L_26:
        /*0004*/ 	.word	0x00000082


	//----- nvinfo : EIATTR_KPARAM_INFO
	.align		4
.L_27:
        /*0008*/ 	.byte	0x04, 0x17
        /*000a*/ 	.short	(.L_29 - .L_28)
.L_28:
        /*000c*/ 	.word	0x00000000
        /*0010*/ 	.short	0x0001
        /*0012*/ 	.short	0x0008
        /*0014*/ 	.byte	0x00, 0xf5, 0x21, 0x00


	//----- nvinfo : EIATTR_KPARAM_INFO
	.align		4
.L_29:
        /*0018*/ 	.byte	0x04, 0x17
        /*001a*/ 	.short	(.L_31 - .L_30)
.L_30:
        /*001c*/ 	.word	0x00000000
        /*0020*/ 	.short	0x0000
        /*0022*/ 	.short	0x0000
        /*0024*/ 	.byte	0x00, 0xf5, 0x21, 0x00


	//----- nvinfo : EIATTR_SPARSE_MMA_MASK
	.align		4
.L_31:
        /*0028*/ 	.byte	0x03, 0x50
        /*002a*/ 	.short	0x0000


	//----- nvinfo : EIATTR_MAXREG_COUNT
	.align		4
        /*002c*/ 	.byte	0x03, 0x1b
        /*002e*/ 	.short	0x00ff


	//----- nvinfo : EIATTR_NUM_BARRIERS
	.align		4
        /*0030*/ 	.byte	0x02, 0x4c
        /*0032*/ 	.byte	0x01
	.zero		1


	//----- nvinfo : EIATTR_MERCURY_ISA_VERSION
	.align		4
        /*0034*/ 	.byte	0x03, 0x5f
        /*0036*/ 	.short	0x0101


	//----- nvinfo : EIATTR_VRC_CTA_INIT_COUNT
	.align		4
        /*0038*/ 	.byte	0x02, 0x4a
	.zero		1
	.zero		1


	//----- nvinfo : EIATTR_EXIT_INSTR_OFFSETS
	.align		4
        /*003c*/ 	.byte	0x04, 0x1c
        /*003e*/ 	.short	(.L_33 - .L_32)


	//   ....[0]....
.L_32:
        /*0040*/ 	.word	0x00000590


	//   ....[1]....
        /*0044*/ 	.word	0x000008d0


	//   ....[2]....
        /*0048*/ 	.word	0x00000ae0


	//----- nvinfo : EIATTR_CRS_STACK_SIZE
	.align		4
.L_33:
        /*004c*/ 	.byte	0x04, 0x1e
        /*004e*/ 	.short	(.L_35 - .L_34)
.L_34:
        /*0050*/ 	.word	0x00000000


	//----- nvinfo : EIATTR_CBANK_PARAM_SIZE
	.align		4
.L_35:
        /*0054*/ 	.byte	0x03, 0x19
        /*0056*/ 	.short	0x0010


	//----- nvinfo : EIATTR_PARAM_CBANK
	.align		4
        /*0058*/ 	.byte	0x04, 0x0a
        /*005a*/ 	.short	(.L_37 - .L_36)
	.align		4
.L_36:
        /*005c*/ 	.word	index@(.nv.constant0._Z7paddingPaS_)
        /*0060*/ 	.short	0x0380
        /*0062*/ 	.short	0x0010


	//----- nvinfo : EIATTR_SW_WAR
	.align		4
.L_37:
        /*0064*/ 	.byte	0x04, 0x36
        /*0066*/ 	.short	(.L_39 - .L_38)
.L_38:
        /*0068*/ 	.word	0x00000008
.L_39:


//--------------------- .nv.info._Z8winogradPaPsS_ --------------------------
	.section	.nv.info._Z8winogradPaPsS_,"",@"SHT_CUDA_INFO"
	.sectionflags	@""
	.align	4


	//----- nvinfo : EIATTR_CUDA_API_VERSION
	.align		4
        /*0000*/ 	.byte	0x04, 0x37
        /*0002*/ 	.short	(.L_41 - .L_40)
.L_40:
        /*0004*/ 	.word	0x00000082


	//----- nvinfo : EIATTR_KPARAM_INFO
	.align		4
.L_41:
        /*0008*/ 	.byte	0x04, 0x17
        /*000a*/ 	.short	(.L_43 - .L_42)
.L_42:
        /*000c*/ 	.word	0x00000000
        /*0010*/ 	.short	0x0002
        /*0012*/ 	.short	0x0010
        /*0014*/ 	.byte	0x00, 0xf5, 0x21, 0x00


	//----- nvinfo : EIATTR_KPARAM_INFO
	.align		4
.L_43:
        /*0018*/ 	.byte	0x04, 0x17
        /*001a*/ 	.short	(.L_45 - .L_44)
.L_44:
        /*001c*/ 	.word	0x00000000
        /*0020*/ 	.short	0x0001
        /*0022*/ 	.short	0x0008
        /*0024*/ 	.byte	0x00, 0xf5, 0x21, 0x00


	//----- nvinfo : EIATTR_KPARAM_INFO
	.align		4
.L_45:
        /*0028*/ 	.byte	0x04, 0x17
        /*002a*/ 	.short	(.L_47 - .L_46)
.L_46:
        /*002c*/ 	.word	0x00000000
        /*0030*/ 	.short	0x0000
        /*0032*/ 	.short	0x0000
        /*0034*/ 	.byte	0x00, 0xf5, 0x21, 0x00


	//----- nvinfo : EIATTR_SPARSE_MMA_MASK
	.align		4
.L_47:
        /*0038*/ 	.byte	0x03, 0x50
        /*003a*/ 	.short	0x0000


	//----- nvinfo : EIATTR_MAXREG_COUNT
	.align		4
        /*003c*/ 	.byte	0x03, 0x1b
        /*003e*/ 	.short	0x00ff


	//----- nvinfo : EIATTR_NUM_BARRIERS
	.align		4
        /*0040*/ 	.byte	0x02, 0x4c
        /*0042*/ 	.byte	0x01
	.zero		1


	//----- nvinfo : EIATTR_MERCURY_ISA_VERSION
	.align		4
        /*0044*/ 	.byte	0x03, 0x5f
        /*0046*/ 	.short	0x0101


	//----- nvinfo : EIATTR_VRC_CTA_INIT_COUNT
	.align		4
        /*0048*/ 	.byte	0x02, 0x4a
	.zero		1
	.zero		1


	//----- nvinfo : EIATTR_EXIT_INSTR_OFFSETS
	.align		4
        /*004c*/ 	.byte	0x04, 0x1c
        /*004e*/ 	.short	(.L_49 - .L_48)


	//   ....[0]....
.L_48:
        /*0050*/ 	.word	0x000015d0


	//   ....[1]....
        /*0054*/ 	.word	0x00001920


	//----- nvinfo : EIATTR_CRS_STACK_SIZE
	.align		4
.L_49:
        /*0058*/ 	.byte	0x04, 0x1e
        /*005a*/ 	.short	(.L_51 - .L_50)
.L_50:
        /*005c*/ 	.word	0x00000000


	//----- nvinfo : EIATTR_CBANK_PARAM_SIZE
	.align		4
.L_51:
        /*0060*/ 	.byte	0x03, 0x19
        /*0062*/ 	.short	0x0018


	//----- nvinfo : EIATTR_PARAM_CBANK
	.align		4
        /*0064*/ 	.byte	0x04, 0x0a
        /*0066*/ 	.short	(.L_53 - .L_52)
	.align		4
.L_52:
        /*0068*/ 	.word	index@(.nv.constant0._Z8winogradPaPsS_)
        /*006c*/ 	.short	0x0380
        /*006e*/ 	.short	0x0018


	//----- nvinfo : EIATTR_SW_WAR
	.align		4
.L_53:
        /*0070*/ 	.byte	0x04, 0x36
        /*0072*/ 	.short	(.L_55 - .L_54)
.L_54:
        /*0074*/ 	.word	0x00000008
.L_55:


//--------------------- .nv.info._Z16conv_same_tilingPaS_S_ --------------------------
	.section	.nv.info._Z16conv_same_tilingPaS_S_,"",@"SHT_CUDA_INFO"
	.sectionflags	@""
	.align	4


	//----- nvinfo : EIATTR_CUDA_API_VERSION
	.align		4
        /*0000*/ 	.byte	0x04, 0x37
        /*0002*/ 	.short	(.L_57 - .L_56)
.L_56:
        /*0004*/ 	.word	0x00000082


	//----- nvinfo : EIATTR_KPARAM_INFO
	.align		4
.L_57:
        /*0008*/ 	.byte	0x04, 0x17
        /*000a*/ 	.short	(.L_59 - .L_58)
.L_58:
        /*000c*/ 	.word	0x00000000
        /*0010*/ 	.short	0x0002
        /*0012*/ 	.short	0x0010
        /*0014*/ 	.byte	0x00, 0xf5, 0x21, 0x00


	//----- nvinfo : EIATTR_KPARAM_INFO
	.align		4
.L_59:
        /*0018*/ 	.byte	0x04, 0x17
        /*001a*/ 	.short	(.L_61 - .L_60)
.L_60:
        /*001c*/ 	.word	0x00000000
        /*0020*/ 	.short	0x0001
        /*0022*/ 	.short	0x0008
        /*0024*/ 	.byte	0x00, 0xf5, 0x21, 0x00


	//----- nvinfo : EIATTR_KPARAM_INFO
	.align		4
.L_61:
        /*0028*/ 	.byte	0x04, 0x17
        /*002a*/ 	.short	(.L_63 - .L_62)
.L_62:
        /*002c*/ 	.word	0x00000000
        /*0030*/ 	.short	0x0000
        /*0032*/ 	.short	0x0000
        /*0034*/ 	.byte	0x00, 0xf5, 0x21, 0x00


	//----- nvinfo : EIATTR_SPARSE_MMA_MASK
	.align		4
.L_63:
        /*0038*/ 	.byte	0x03, 0x50
        /*003a*/ 	.short	0x0000


	//----- nvinfo : EIATTR_MAXREG_COUNT
	.align		4
        /*003c*/ 	.byte	0x03, 0x1b
        /*003e*/ 	.short	0x00ff


	//----- nvinfo : EIATTR_NUM_BARRIERS
	.align		4
        /*0040*/ 	.byte	0x02, 0x4c
        /*0042*/ 	.byte	0x01
	.zero		1


	//----- nvinfo : EIATTR_MERCURY_ISA_VERSION
	.align		4
        /*0044*/ 	.byte	0x03, 0x5f
        /*0046*/ 	.short	0x0101


	//----- nvinfo : EIATTR_VRC_CTA_INIT_COUNT
	.align		4
        /*0048*/ 	.byte	0x02, 0x4a
	.zero		1
	.zero		1


	//----- nvinfo : EIATTR_EXIT_INSTR_OFFSETS
	.align		4
        /*004c*/ 	.byte	0x04, 0x1c
        /*004e*/ 	.short	(.L_65 - .L_64)


	//   ....[0]....
.L_64:
        /*0050*/ 	.word	0x000006e0


	//   ....[1]....
        /*0054*/ 	.word	0x000007f0


	//----- nvinfo : EIATTR_CRS_STACK_SIZE
	.align		4
.L_65:
        /*0058*/ 	.byte	0x04, 0x1e
        /*005a*/ 	.short	(.L_67 - .L_66)
.L_66:
        /*005c*/ 	.word	0x00000000


	//----- nvinfo : EIATTR_CBANK_PARAM_SIZE
	.align		4
.L_67:
        /*0060*/ 	.byte	0x03, 0x19
        /*0062*/ 	.short	0x0018


	//----- nvinfo : EIATTR_PARAM_CBANK
	.align		4
        /*0064*/ 	.byte	0x04, 0x0a
        /*0066*/ 	.short	(.L_69 - .L_68)
	.align		4
.L_68:
        /*0068*/ 	.word	index@(.nv.constant0._Z16conv_same_tilingPaS_S_)
        /*006c*/ 	.short	0x0380
        /*006e*/ 	.short	0x0018


	//----- nvinfo : EIATTR_SW_WAR
	.align		4
.L_69:
        /*0070*/ 	.byte	0x04, 0x36
        /*0072*/ 	.short	(.L_71 - .L_70)
.L_70:
        /*0074*/ 	.word	0x00000008
.L_71:


//--------------------- .nv.info._Z4convPaS_S_    --------------------------
	.section	.nv.info._Z4convPaS_S_,"",@"SHT_CUDA_INFO"
	.sectionflags	@""
	.align	4


	//----- nvinfo : EIATTR_CUDA_API_VERSION
	.align		4
        /*0000*/ 	.byte	0x04, 0x37
        /*0002*/ 	.short	(.L_73 - .L_72)
.L_72:
        /*0004*/ 	.word	0x00000082


	//----- nvinfo : EIATTR_KPARAM_INFO
	.align		4
.L_73:
        /*0008*/ 	.byte	0x04, 0x17
        /*000a*/ 	.short	(.L_75 - .L_74)
.L_74:
        /*000c*/ 	.word	0x00000000
        /*0010*/ 	.short	0x0002
        /*0012*/ 	.short	0x0010
        /*0014*/ 	.byte	0x00, 0xf5, 0x21, 0x00


	//----- nvinfo : EIATTR_KPARAM_INFO
	.align		4
.L_75:
        /*0018*/ 	.byte	0x04, 0x17
        /*001a*/ 	.short	(.L_77 - .L_76)
.L_76:
        /*001c*/ 	.word	0x00000000
        /*0020*/ 	.short	0x0001
        /*0022*/ 	.short	0x0008
        /*0024*/ 	.byte	0x00, 0xf5, 0x21, 0x00


	//----- nvinfo : EIATTR_KPARAM_INFO
	.align		4
.L_77:
        /*0028*/ 	.byte	0x04, 0x17
        /*002a*/ 	.short	(.L_79 - .L_78)
.L_78:
        /*002c*/ 	.word	0x00000000
        /*0030*/ 	.short	0x0000
        /*0032*/ 	.short	0x0000
        /*0034*/ 	.byte	0x00, 0xf5, 0x21, 0x00


	//----- nvinfo : EIATTR_SPARSE_MMA_MASK
	.align		4
.L_79:
        /*0038*/ 	.byte	0x03, 0x50
        /*003a*/ 	.short	0x0000


	//----- nvinfo : EIATTR_MAXREG_COUNT
	.align		4
        /*003c*/ 	.byte	0x03, 0x1b
        /*003e*/ 	.short	0x00ff


	//----- nvinfo : EIATTR_NUM_BARRIERS
	.align		4
        /*0040*/ 	.byte	0x02, 0x4c
        /*0042*/ 	.byte	0x01
	.zero		1


	//----- nvinfo : EIATTR_MERCURY_ISA_VERSION
	.align		4
        /*0044*/ 	.byte	0x03, 0x5f
        /*0046*/ 	.short	0x0101


	//----- nvinfo : EIATTR_VRC_CTA_INIT_COUNT
	.align		4
        /*0048*/ 	.byte	0x02, 0x4a
	.zero		1
	.zero		1


	//----- nvinfo : EIATTR_EXIT_INSTR_OFFSETS
	.align		4
        /*004c*/ 	.byte	0x04, 0x1c
        /*004e*/ 	.short	(.L_81 - .L_80)


	//   ....[0]....
.L_80:
        /*0050*/ 	.word	0x000015a0


	//   ....[1]....
        /*0054*/ 	.word	0x000018e0


	//   ....[2]....
        /*0058*/ 	.word	0x00001c80


	//----- nvinfo : EIATTR_CRS_STACK_SIZE
	.align		4
.L_81:
        /*005c*/ 	.byte	0x04, 0x1e
        /*005e*/ 	.short	(.L_83 - .L_82)
.L_82:
        /*0060*/ 	.word	0x00000000


	//----- nvinfo : EIATTR_CBANK_PARAM_SIZE
	.align		4
.L_83:
        /*0064*/ 	.byte	0x03, 0x19
        /*0066*/ 	.short	0x0018


	//----- nvinfo : EIATTR_PARAM_CBANK
	.align		4
        /*0068*/ 	.byte	0x04, 0x0a
        /*006a*/ 	.short	(.L_85 - .L_84)
	.align		4
.L_84:
        /*006c*/ 	.word	index@(.nv.constant0._Z4convPaS_S_)
        /*0070*/ 	.short	0x0380
        /*0072*/ 	.short	0x0018


	//----- nvinfo : EIATTR_SW_WAR
	.align		4
.L_85:
        /*0074*/ 	.byte	0x04, 0x36
        /*0076*/ 	.short	(.L_87 - .L_86)
.L_86:
        /*0078*/ 	.word	0x00000008
.L_87:


//--------------------- .nv.callgraph             --------------------------
	.section	.nv.callgraph,"",@"SHT_CUDA_CALLGRAPH"
	.align	4
	.sectionentsize	8
	.align		4
        /*0000*/ 	.word	0x00000000
	.align		4
        /*0004*/ 	.word	0xffffffff
	.align		4
        /*0008*/ 	.word	0x00000000
	.align		4
        /*000c*/ 	.word	0xfffffffe
	.align		4
        /*0010*/ 	.word	0x00000000
	.align		4
        /*0014*/ 	.word	0xfffffffd
	.align		4
        /*0018*/ 	.word	0x00000000
	.align		4
        /*001c*/ 	.word	0xfffffffc


//--------------------- .text._Z7paddingPaS_      --------------------------
	.section	.text._Z7paddingPaS_,"ax",@progbits
	.align	128
        .global         _Z7paddingPaS_
        .type           _Z7paddingPaS_,@function
        .size           _Z7paddingPaS_,(.L_x_59 - _Z7paddingPaS_)
        .other          _Z7paddingPaS_,@"STO_CUDA_ENTRY STV_DEFAULT"
_Z7paddingPaS_:
.text._Z7paddingPaS_:
[----:B------:R-:W-:Y:S01]  /*0000*/  LDC R1, c[0x0][0x37c] ;  /* 0x0000df00ff017b82 */ /* 0x000fe20000000800 */
[----:B------:R-:W0:Y:S01]  /*0010*/  S2R R5, SR_TID.X ;  /* 0x0000000000057919 */ /* 0x000e220000002100 */
[----:B------:R-:W0:Y:S01]  /*0020*/  LDCU UR4, c[0x0][0x360] ;  /* 0x00006c00ff0477ac */ /* 0x000e220008000800 */
[----:B------:R-:W-:Y:S01]  /*0030*/  BSSY.RECONVERGENT B0, `(.L_x_0) ;  /* 0x0000047000007945 */ /* 0x000fe20003800200 */
[----:B------:R-:W0:Y:S01]  /*0040*/  S2R R2, SR_TID.Y ;  /* 0x0000000000027919 */ /* 0x000e220000002200 */
[----:B------:R-:W1:Y:S01]  /*0050*/  LDCU.64 UR10, c[0x0][0x358] ;  /* 0x00006b00ff0a77ac */ /* 0x000e620008000a00 */
[----:B------:R-:W2:Y:S01]  /*0060*/  S2R R3, SR_CTAID.X ;  /* 0x0000000000037919 */ /* 0x000ea20000002500 */
[----:B0-----:R-:W-:-:S05]  /*0070*/  IMAD R0, R2, UR4, R5 ;  /* 0x0000000402007c24 */ /* 0x001fca000f8e0205 */
[----:B------:R-:W-:-:S13]  /*0080*/  ISETP.GT.U32.AND P0, PT, R0, 0x143, PT ;  /* 0x000001430000780c */ /* 0x000fda0003f04070 */
[----:B-12---:R-:W-:Y:S05]  /*0090*/  @P0 BRA `(.L_x_1) ;  /* 0x0000000400000947 */ /* 0x006fea0003800000 */
[----:B------:R-:W0:Y:S01]  /*00a0*/  LDC R7, c[0x0][0x364] ;  /* 0x0000d900ff077b82 */ /* 0x000e220000000800 */
[----:B------:R-:W-:Y:S01]  /*00b0*/  BSSY.RECONVERGENT B1, `(.L_x_2) ;  /* 0x000002c000017945 */ /* 0x000fe20003800200 */
[----:B0-----:R-:W-:-:S04]  /*00c0*/  IMAD R7, R7, UR4, RZ ;  /* 0x0000000407077c24 */ /* 0x001fc8000f8e02ff */
[----:B------:R-:W0:Y:S01]  /*00d0*/  I2F.U32.RP R10, R7 ;  /* 0x00000007000a7306 */ /* 0x000e220000209000 */
[--C-:B------:R-:W-:Y:S01]  /*00e0*/  IMAD.IADD R4, R0, 0x1, R7.reuse ;  /* 0x0000000100047824 */ /* 0x100fe200078e0207 */
[----:B------:R-:W-:Y:S01]  /*00f0*/  ISETP.NE.U32.AND P2, PT, R7, RZ, PT ;  /* 0x000000ff0700720c */ /* 0x000fe20003f45070 */
[----:B------:R-:W-:-:S03]  /*0100*/  IMAD.MOV R13, RZ, RZ, -R7 ;  /* 0x000000ffff0d7224 */ /* 0x000fc600078e0a07 */
[C---:B------:R-:W-:Y:S02]  /*0110*/  ISETP.GE.U32.AND P0, PT, R4.reuse, 0x144, PT ;  /* 0x000001440400780c */ /* 0x040fe40003f06070 */
[----:B------:R-:W-:Y:S02]  /*0120*/  VIMNMX.U32 R11, PT, PT, R4, 0x144, !PT ;  /* 0x00000144040b7848 */ /* 0x000fe40007fe0000 */
[----:B------:R-:W-:-:S04]  /*0130*/  SEL R6, RZ, 0x1, P0 ;  /* 0x00000001ff067807 */ /* 0x000fc80000000000 */
[----:B------:R-:W-:Y:S01]  /*0140*/  IADD3 R4, PT, PT, R11, -R4, -R6 ;  /* 0x800000040b047210 */ /* 0x000fe20007ffe806 */
[----:B0-----:R-:W0:Y:S02]  /*0150*/  MUFU.RCP R10, R10 ;  /* 0x0000000a000a7308 */ /* 0x001e240000001000 */
[----:B0-----:R-:W-:-:S06]  /*0160*/  VIADD R8, R10, 0xffffffe ;  /* 0x0ffffffe0a087836 */ /* 0x001fcc0000000000 */
[----:B------:R0:W1:Y:S02]  /*0170*/  F2I.FTZ.U32.TRUNC.NTZ R9, R8 ;  /* 0x0000000800097305 */ /* 0x000064000021f000 */
[----:B0-----:R-:W-:Y:S02]  /*0180*/  HFMA2 R8, -RZ, RZ, 0, 0 ;  /* 0x00000000ff087431 */ /* 0x001fe400000001ff */
[----:B-1----:R-:W-:-:S04]  /*0190*/  IMAD R13, R13, R9, RZ ;  /* 0x000000090d0d7224 */ /* 0x002fc800078e02ff */
[----:B------:R-:W-:-:S06]  /*01a0*/  IMAD.HI.U32 R9, R9, R13, R8 ;  /* 0x0000000d09097227 */ /* 0x000fcc00078e0008 */
[----:B------:R-:W-:-:S04]  /*01b0*/  IMAD.HI.U32 R9, R9, R4, RZ ;  /* 0x0000000409097227 */ /* 0x000fc800078e00ff */
[----:B------:R-:W-:-:S04]  /*01c0*/  IMAD.MOV R8, RZ, RZ, -R9 ;  /* 0x000000ffff087224 */ /* 0x000fc800078e0a09 */
[----:B------:R-:W-:-:S05]  /*01d0*/  IMAD R4, R7, R8, R4 ;  /* 0x0000000807047224 */ /* 0x000fca00078e0204 */
[----:B------:R-:W-:-:S13]  /*01e0*/  ISETP.GE.U32.AND P0, PT, R4, R7, PT ;  /* 0x000000070400720c */ /* 0x000fda0003f06070 */
[----:B------:R-:W-:Y:S02]  /*01f0*/  @P0 IMAD.IADD R4, R4, 0x1, -R7 ;  /* 0x0000000104040824 */ /* 0x000fe400078e0a07 */
[----:B------:R-:W-:-:S03]  /*0200*/  @P0 VIADD R9, R9, 0x1 ;  /* 0x0000000109090836 */ /* 0x000fc60000000000 */
[----:B------:R-:W-:-:S13]  /*0210*/  ISETP.GE.U32.AND P1, PT, R4, R7, PT ;  /* 0x000000070400720c */ /* 0x000fda0003f26070 */
[----:B------:R-:W-:Y:S02]  /*0220*/  @P1 IADD3 R9, PT, PT, R9, 0x1, RZ ;  /* 0x0000000109091810 */ /* 0x000fe40007ffe0ff */
[----:B------:R-:W-:-:S05]  /*0230*/  @!P2 LOP3.LUT R9, RZ, R7, RZ, 0x33, !PT ;  /* 0x00000007ff09a212 */ /* 0x000fca00078e33ff */
[----:B------:R-:W-:-:S05]  /*0240*/  IMAD.IADD R6, R6, 0x1, R9 ;  /* 0x0000000106067824 */ /* 0x000fca00078e0209 */
[C---:B------:R-:W-:Y:S02]  /*0250*/  LOP3.LUT R4, R6.reuse, 0x3, RZ, 0xc0, !PT ;  /* 0x0000000306047812 */ /* 0x040fe400078ec0ff */
[----:B------:R-:W-:Y:S02]  /*0260*/  ISETP.GE.U32.AND P1, PT, R6, 0x3, PT ;  /* 0x000000030600780c */ /* 0x000fe40003f26070 */
[----:B------:R-:W-:Y:S01]  /*0270*/  ISETP.NE.AND P0, PT, R4, 0x3, PT ;  /* 0x000000030400780c */ /* 0x000fe20003f05270 */
[----:B------:R-:W-:-:S12]  /*0280*/  IMAD.MOV.U32 R4, RZ, RZ, R0 ;  /* 0x000000ffff047224 */ /* 0x000fd800078e0000 */
[----:B------:R-:W-:Y:S05]  /*0290*/  @!P0 BRA `(.L_x_3) ;  /* 0x0000000000348947 */ /* 0x000fea0003800000 */
[----:B------:R-:W0:Y:S01]  /*02a0*/  S2R R9, SR_CgaCtaId ;  /* 0x0000000000097919 */ /* 0x000e220000008800 */
[----:B------:R-:W-:Y:S01]  /*02b0*/  VIADD R4, R6, 0x1 ;  /* 0x0000000106047836 */ /* 0x000fe20000000000 */
[----:B------:R-:W-:-:S04]  /*02c0*/  MOV R8, 0x400 ;  /* 0x0000040000087802 */ /* 0x000fc80000000f00 */
[----:B------:R-:W-:Y:S02]  /*02d0*/  LOP3.LUT R6, R4, 0x3, RZ, 0xc0, !PT ;  /* 0x0000000304067812 */ /* 0x000fe400078ec0ff */
[----:B------:R-:W-:-:S03]  /*02e0*/  MOV R4, R0 ;  /* 0x0000000000047202 */ /* 0x000fc60000000f00 */
[----:B------:R-:W-:Y:S01]  /*02f0*/  IMAD.MOV R6, RZ, RZ, -R6 ;  /* 0x000000ffff067224 */ /* 0x000fe200078e0a06 */
[----:B0-----:R-:W-:-:S07]  /*0300*/  LEA R9, R9, R8, 0x18 ;  /* 0x0000000809097211 */ /* 0x001fce00078ec0ff */
.L_x_4:
[----:B------:R-:W-:Y:S01]  /*0310*/  IMAD.IADD R8, R9, 0x1, R4 ;  /* 0x0000000109087824 */ /* 0x000fe200078e0204 */
[----:B------:R-:W-:Y:S01]  /*0320*/  IADD3 R4, PT, PT, R7, R4, RZ ;  /* 0x0000000407047210 */ /* 0x000fe20007ffe0ff */
[----:B------:R-:W-:-:S03]  /*0330*/  VIADD R6, R6, 0x1 ;  /* 0x0000000106067836 */ /* 0x000fc60000000000 */
[----:B------:R0:W-:Y:S02]  /*0340*/  STS.U8 [R8], RZ ;  /* 0x000000ff08007388 */ /* 0x0001e40000000000 */
[----:B------:R-:W-:-:S13]  /*0350*/  ISETP.NE.AND P0, PT, R6, RZ, PT ;  /* 0x000000ff0600720c */ /* 0x000fda0003f05270 */
[----:B0-----:R-:W-:Y:S05]  /*0360*/  @P0 BRA `(.L_x_4) ;  /* 0xfffffffc00e80947 */ /* 0x001fea000383ffff */
.L_x_3:
[----:B------:R-:W-:Y:S05]  /*0370*/  BSYNC.RECONVERGENT B1 ;  /* 0x0000000000017941 */ /* 0x000fea0003800200 */
.L_x_2:
[----:B------:R-:W-:Y:S05]  /*0380*/  @!P1 BRA `(.L_x_1) ;  /* 0x0000000000449947 */ /* 0x000fea0003800000 */
[----:B------:R-:W0:Y:S01]  /*0390*/  S2R R9, SR_CgaCtaId ;  /* 0x0000000000097919 */ /* 0x000e220000008800 */
[----:B------:R-:W-:-:S04]  /*03a0*/  MOV R6, 0x400 ;  /* 0x0000040000067802 */ /* 0x000fc80000000f00 */
[----:B0-----:R-:W-:-:S05]  /*03b0*/  LEA R12, R9, R6, 0x18 ;  /* 0x00000006090c7211 */ /* 0x001fca00078ec0ff */
[C-C-:B------:R-:W-:Y:S02]  /*03c0*/  IMAD.IADD R9, R7.reuse, 0x1, R12.reuse ;  /* 0x0000000107097824 */ /* 0x140fe400078e020c */
[C-C-:B------:R-:W-:Y:S02]  /*03d0*/  IMAD R11, R7.reuse, 0x2, R12.reuse ;  /* 0x00000002070b7824 */ /* 0x140fe400078e020c */
[----:B------:R-:W-:-:S07]  /*03e0*/  IMAD R13, R7, 0x3, R12 ;  /* 0x00000003070d7824 */ /* 0x000fce00078e020c */
.L_x_5:
[--C-:B0-----:R-:W-:Y:S01]  /*03f0*/  IMAD.IADD R14, R12, 0x1, R4.reuse ;  /* 0x000000010c0e7824 */ /* 0x101fe200078e0204 */
[----:B------:R-:W-:Y:S01]  /*0400*/  IADD3 R6, PT, PT, R9, R4, RZ ;  /* 0x0000000409067210 */ /* 0x000fe20007ffe0ff */
[--C-:B------:R-:W-:Y:S02]  /*0410*/  IMAD.IADD R8, R11, 0x1, R4.reuse ;  /* 0x000000010b087824 */ /* 0x100fe400078e0204 */
[--C-:B------:R-:W-:Y:S01]  /*0420*/  IMAD.IADD R10, R13, 0x1, R4.reuse ;  /* 0x000000010d0a7824 */ /* 0x100fe200078e0204 */
[----:B------:R0:W-:Y:S01]  /*0430*/  STS.U8 [R14], RZ ;  /* 0x000000ff0e007388 */ /* 0x0001e20000000000 */
[----:B------:R-:W-:-:S03]  /*0440*/  IMAD R4, R7, 0x4, R4 ;  /* 0x0000000407047824 */ /* 0x000fc600078e0204 */
[----:B------:R0:W-:Y:S02]  /*0450*/  STS.U8 [R6], RZ ;  /* 0x000000ff06007388 */ /* 0x0001e40000000000 */
[----:B------:R-:W-:Y:S02]  /*0460*/  ISETP.GE.U32.AND P0, PT, R4, 0x144, PT ;  /* 0x000001440400780c */ /* 0x000fe40003f06070 */
[----:B------:R0:W-:Y:S04]  /*0470*/  STS.U8 [R8], RZ ;  /* 0x000000ff08007388 */ /* 0x0001e80000000000 */
[----:B------:R0:W-:Y:S07]  /*0480*/  STS.U8 [R10], RZ ;  /* 0x000000ff0a007388 */ /* 0x0001ee0000000000 */
[----:B------:R-:W-:Y:S05]  /*0490*/  @!P0 BRA `(.L_x_5) ;  /* 0xfffffffc00d48947 */ /* 0x000fea000383ffff */
.L_x_1:
[----:B------:R-:W-:Y:S05]  /*04a0*/  BSYNC.RECONVERGENT B0 ;  /* 0x0000000000007941 */ /* 0x000fea0003800200 */
.L_x_0:
[----:B------:R-:W1:Y:S01]  /*04b0*/  LDCU.64 UR6, c[0x0][0x380] ;  /* 0x00007000ff0677ac */ /* 0x000e620008000a00 */
[----:B0-----:R-:W-:-:S05]  /*04c0*/  LEA R6, R2, R5, 0x4 ;  /* 0x0000000502067211 */ /* 0x001fca00078e20ff */
[----:B------:R-:W-:Y:S01]  /*04d0*/  IMAD R5, R3, 0x100, R6 ;  /* 0x0000010003057824 */ /* 0x000fe200078e0206 */
[----:B------:R-:W-:Y:S04]  /*04e0*/  BAR.SYNC.DEFER_BLOCKING 0x0 ;  /* 0x0000000000007b1d */ /* 0x000fe80000010000 */
[----:B-1----:R-:W-:-:S04]  /*04f0*/  IADD3 R4, P0, PT, R5, UR6, RZ ;  /* 0x0000000605047c10 */ /* 0x002fc8000ff1e0ff */
[----:B------:R-:W-:-:S05]  /*0500*/  LEA.HI.X.SX32 R5, R5, UR7, 0x1, P0 ;  /* 0x0000000705057c11 */ /* 0x000fca00080f0eff */
[----:B------:R-:W2:Y:S01]  /*0510*/  LDG.E.U8 R4, desc[UR10][R4.64] ;  /* 0x0000000a04047981 */ /* 0x000ea2000c1e1100 */
[----:B------:R-:W0:Y:S01]  /*0520*/  S2UR UR6, SR_CgaCtaId ;  /* 0x00000000000679c3 */ /* 0x000e220000008800 */
[----:B------:R-:W-:Y:S01]  /*0530*/  UMOV UR5, 0x400 ;  /* 0x0000040000057882 */ /* 0x000fe20000000000 */
[----:B------:R-:W-:Y:S01]  /*0540*/  IMAD R7, R2, 0x2, R6 ;  /* 0x0000000202077824 */ /* 0x000fe200078e0206 */
[----:B------:R-:W-:Y:S01]  /*0550*/  ISETP.GT.U32.AND P0, PT, R0, 0x143, PT ;  /* 0x000001430000780c */ /* 0x000fe20003f04070 */
[----:B0-----:R-:W-:-:S09]  /*0560*/  ULEA UR5, UR6, UR5, 0x18 ;  /* 0x0000000506057291 */ /* 0x001fd2000f8ec0ff */
[----:B--2---:R0:W-:Y:S01]  /*0570*/  STS.U8 [R7+UR5+0x13], R4 ;  /* 0x0000130407007988 */ /* 0x0041e20008000005 */
[----:B------:R-:W-:Y:S06]  /*0580*/  BAR.SYNC.DEFER_BLOCKING 0x0 ;  /* 0x0000000000007b1d */ /* 0x000fec0000010000 */
[----:B------:R-:W-:Y:S05]  /*0590*/  @P0 EXIT ;  /* 0x000000000000094d */ /* 0x000fea0003800000 */
[----:B------:R-:W1:Y:S01]  /*05a0*/  LDCU UR6, c[0x0][0x364] ;  /* 0x00006c80ff0677ac */ /* 0x000e620008000800 */
[----:B------:R-:W-:Y:S01]  /*05b0*/  BSSY.RECONVERGENT B0, `(.L_x_6) ;  /* 0x0000031000007945 */ /* 0x000fe20003800200 */
[----:B-1----:R-:W-:-:S06]  /*05c0*/  UIMAD UR4, UR4, UR6, URZ ;  /* 0x00000006040472a4 */ /* 0x002fcc000f8e02ff */
[----:B------:R-:W-:Y:S01]  /*05d0*/  VIADD R2, R0, UR4 ;  /* 0x0000000400027c36 */ /* 0x000fe20008000000 */
[----:B------:R-:W-:Y:S02]  /*05e0*/  IADD3 R9, PT, PT, RZ, -UR4, RZ ;  /* 0x80000004ff097c10 */ /* 0x000fe4000fffe0ff */
[----:B------:R-:W1:Y:S01]  /*05f0*/  I2F.U32.RP R8, UR4 ;  /* 0x0000000400087d06 */ /* 0x000e620008209000 */
[----:B------:R-:W-:Y:S02]  /*0600*/  ISETP.NE.U32.AND P2, PT, RZ, UR4, PT ;  /* 0x00000004ff007c0c */ /* 0x000fe4000bf45070 */
[C---:B------:R-:W-:Y:S02]  /*0610*/  ISETP.GE.U32.AND P0, PT, R2.reuse, 0x144, PT ;  /* 0x000001440200780c */ /* 0x040fe40003f06070 */
[----:B0-----:R-:W-:Y:S02]  /*0620*/  VIMNMX.U32 R7, PT, PT, R2, 0x144, !PT ;  /* 0x0000014402077848 */ /* 0x001fe40007fe0000 */
[----:B------:R-:W-:-:S04]  /*0630*/  SEL R6, RZ, 0x1, P0 ;  /* 0x00000001ff067807 */ /* 0x000fc80000000000 */
[----:B------:R-:W-:Y:S01]  /*0640*/  IADD3 R7, PT, PT, R7, -R2, -R6 ;  /* 0x8000000207077210 */ /* 0x000fe20007ffe806 */
[----:B-1----:R-:W0:Y:S02]  /*0650*/  MUFU.RCP R8, R8 ;  /* 0x0000000800087308 */ /* 0x002e240000001000 */
[----:B0-----:R-:W-:-:S06]  /*0660*/  VIADD R4, R8, 0xffffffe ;  /* 0x0ffffffe08047836 */ /* 0x001fcc0000000000 */
[----:B------:R0:W1:Y:S02]  /*0670*/  F2I.FTZ.U32.TRUNC.NTZ R5, R4 ;  /* 0x0000000400057305 */ /* 0x000064000021f000 */
[----:B0-----:R-:W-:Y:S02]  /*0680*/  IMAD.MOV.U32 R4, RZ, RZ, RZ ;  /* 0x000000ffff047224 */ /* 0x001fe400078e00ff */
[----:B-1----:R-:W-:-:S04]  /*0690*/  IMAD R9, R9, R5, RZ ;  /* 0x0000000509097224 */ /* 0x002fc800078e02ff */
[----:B------:R-:W-:-:S06]  /*06a0*/  IMAD.HI.U32 R8, R5, R9, R4 ;  /* 0x0000000905087227 */ /* 0x000fcc00078e0004 */
[----:B------:R-:W-:-:S04]  /*06b0*/  IMAD.HI.U32 R5, R8, R7, RZ ;  /* 0x0000000708057227 */ /* 0x000fc800078e00ff */
[----:B------:R-:W-:-:S04]  /*06c0*/  IMAD.MOV R2, RZ, RZ, -R5 ;  /* 0x000000ffff027224 */ /* 0x000fc800078e0a05 */
[----:B------:R-:W-:-:S05]  /*06d0*/  IMAD R7, R2, UR4, R7 ;  /* 0x0000000402077c24 */ /* 0x000fca000f8e0207 */
[----:B------:R-:W-:-:S13]  /*06e0*/  ISETP.GE.U32.AND P0, PT, R7, UR4, PT ;  /* 0x0000000407007c0c */ /* 0x000fda000bf06070 */
[----:B------:R-:W-:Y:S01]  /*06f0*/  @P0 IADD3 R7, PT, PT, R7, -UR4, RZ ;  /* 0x8000000407070c10 */ /* 0x000fe2000fffe0ff */
[----:B------:R-:W-:-:S03]  /*0700*/  @P0 VIADD R5, R5, 0x1 ;  /* 0x0000000105050836 */ /* 0x000fc60000000000 */
[----:B------:R-:W-:-:S13]  /*0710*/  ISETP.GE.U32.AND P1, PT, R7, UR4, PT ;  /* 0x0000000407007c0c */ /* 0x000fda000bf26070 */
[----:B------:R-:W-:Y:S01]  /*0720*/  @P1 VIADD R5, R5, 0x1 ;  /* 0x0000000105051836 */ /* 0x000fe20000000000 */
[----:B------:R-:W-:-:S05]  /*0730*/  @!P2 LOP3.LUT R5, RZ, UR4, RZ, 0x33, !PT ;  /* 0x00000004ff05ac12 */ /* 0x000fca000f8e33ff */
[----:B------:R-:W-:-:S05]  /*0740*/  IMAD.IADD R4, R6, 0x1, R5 ;  /* 0x0000000106047824 */ /* 0x000fca00078e0205 */
[C---:B------:R-:W-:Y:S02]  /*0750*/  LOP3.LUT R2, R4.reuse, 0x3, RZ, 0xc0, !PT ;  /* 0x0000000304027812 */ /* 0x040fe400078ec0ff */
[----:B------:R-:W-:Y:S02]  /*0760*/  ISETP.GE.U32.AND P0, PT, R4, 0x3, PT ;  /* 0x000000030400780c */ /* 0x000fe40003f06070 */
[----:B------:R-:W-:-:S13]  /*0770*/  ISETP.NE.AND P1, PT, R2, 0x3, PT ;  /* 0x000000030200780c */ /* 0x000fda0003f25270 */
[----:B------:R-:W-:Y:S05]  /*0780*/  @!P1 BRA `(.L_x_7) ;  /* 0x00000000004c9947 */ /* 0x000fea0003800000 */
[----:B------:R-:W0:Y:S01]  /*0790*/  LDC R5, c[0x0][0x360] ;  /* 0x0000d800ff057b82 */ /* 0x000e220000000800 */
[----:B------:R-:W1:Y:S01]  /*07a0*/  LDCU.64 UR8, c[0x0][0x388] ;  /* 0x00007100ff0877ac */ /* 0x000e620008000a00 */
[----:B------:R-:W-:Y:S01]  /*07b0*/  IMAD R2, R3, 0x144, R0 ;  /* 0x0000014403027824 */ /* 0x000fe200078e0200 */
[----:B------:R-:W-:-:S04]  /*07c0*/  IADD3 R4, PT, PT, R4, 0x1, RZ ;  /* 0x0000000104047810 */ /* 0x000fc80007ffe0ff */
[----:B-1----:R-:W-:Y:S02]  /*07d0*/  IADD3 R11, P1, PT, R2, UR8, RZ ;  /* 0x00000008020b7c10 */ /* 0x002fe4000ff3e0ff */
[----:B------:R-:W-:Y:S01]  /*07e0*/  LOP3.LUT R2, R4, 0x3, RZ, 0xc0, !PT ;  /* 0x0000000304027812 */ /* 0x000fe200078ec0ff */
[----:B0-----:R-:W-:-:S04]  /*07f0*/  IMAD.WIDE.U32 R4, R5, UR6, RZ ;  /* 0x0000000605047c25 */ /* 0x001fc8000f8e00ff */
[----:B------:R-:W-:Y:S02]  /*0800*/  IMAD.X R8, RZ, RZ, UR9, P1 ;  /* 0x00000009ff087e24 */ /* 0x000fe400088e06ff */
[----:B------:R-:W-:-:S07]  /*0810*/  IMAD.MOV R2, RZ, RZ, -R2 ;  /* 0x000000ffff027224 */ /* 0x000fce00078e0a02 */
.L_x_8:
[----:B0-----:R0:W1:Y:S01]  /*0820*/  LDS.U8 R9, [R0+UR5] ;  /* 0x0000000500097984 */ /* 0x0010620008000000 */
[-C--:B------:R-:W-:Y:S01]  /*0830*/  MOV R6, R11.reuse ;  /* 0x0000000b00067202 */ /* 0x080fe20000000f00 */
[----:B------:R-:W-:Y:S01]  /*0840*/  IMAD.MOV.U32 R7, RZ, RZ, R8 ;  /* 0x000000ffff077224 */ /* 0x000fe200078e0008 */
[----:B------:R-:W-:Y:S01]  /*0850*/  IADD3 R11, P2, PT, R4, R11, RZ ;  /* 0x0000000b040b7210 */ /* 0x000fe20007f5e0ff */
[----:B------:R-:W-:Y:S01]  /*0860*/  VIADD R2, R2, 0x1 ;  /* 0x0000000102027836 */ /* 0x000fe20000000000 */
[----:B0-----:R-:W-:-:S03]  /*0870*/  IADD3 R0, PT, PT, R0, UR4, RZ ;  /* 0x0000000400007c10 */ /* 0x001fc6000fffe0ff */
[----:B------:R-:W-:Y:S01]  /*0880*/  IMAD.X R8, R5, 0x1, R8, P2 ;  /* 0x0000000105087824 */ /* 0x000fe200010e0608 */
[----:B------:R-:W-:Y:S01]  /*0890*/  ISETP.NE.AND P1, PT, R2, RZ, PT ;  /* 0x000000ff0200720c */ /* 0x000fe20003f25270 */
[----:B-1----:R0:W-:-:S12]  /*08a0*/  STG.E.U8 desc[UR10][R6.64], R9 ;  /* 0x0000000906007986 */ /* 0x0021d8000c10110a */
[----:B------:R-:W-:Y:S05]  /*08b0*/  @P1 BRA `(.L_x_8) ;  /* 0xfffffffc00d81947 */ /* 0x000fea000383ffff */
.L_x_7:
[----:B------:R-:W-:Y:S05]  /*08c0*/  BSYNC.RECONVERGENT B0 ;  /* 0x0000000000007941 */ /* 0x000fea0003800200 */
.L_x_6:
[----:B------:R-:W-:Y:S05]  /*08d0*/  @!P0 EXIT ;  /* 0x000000000000894d */ /* 0x000fea0003800000 */
[----:B------:R-:W-:Y:S01]  /*08e0*/  IMAD R10, R3, 0x144, R0 ;  /* 0x00000144030a7824 */ /* 0x000fe200078e0200 */
[----:B------:R-:W1:Y:S01]  /*08f0*/  LDCU.64 UR12, c[0x0][0x388] ;  /* 0x00007100ff0c77ac */ /* 0x000e620008000a00 */
[----:B------:R-:W-:-:S03]  /*0900*/  IMAD.U32 R23, RZ, RZ, UR4 ;  /* 0x00000004ff177e24 */ /* 0x000fc6000f8e00ff */
[----:B------:R-:W-:Y:S01]  /*0910*/  IADD3 R11, PT, PT, R10, UR4, RZ ;  /* 0x000000040a0b7c10 */ /* 0x000fe2000fffe0ff */
[C-C-:B------:R-:W-:Y:S01]  /*0920*/  IMAD R12, R23.reuse, 0x2, R10.reuse ;  /* 0x00000002170c7824 */ /* 0x140fe200078e020a */
[----:B------:R-:W-:Y:S01]  /*0930*/  UIADD3 UR6, UPT, UPT, UR5, UR4, URZ ;  /* 0x0000000405067290 */ /* 0x000fe2000fffe0ff */
[----:B------:R-:W-:Y:S01]  /*0940*/  IMAD R13, R23, 0x3, R10 ;  /* 0x00000003170d7824 */ /* 0x000fe200078e020a */
[----:B------:R-:W-:Y:S02]  /*0950*/  ULEA UR7, UR4, UR5, 0x1 ;  /* 0x0000000504077291 */ /* 0x000fe4000f8e08ff */
[----:B------:R-:W-:-:S12]  /*0960*/  UIMAD UR8, UR4, 0x3, UR5 ;  /* 0x00000003040878a4 */ /* 0x000fd8000f8e0205 */
.L_x_9:
[----:B--2---:R-:W2:Y:S01]  /*0970*/  LDS.U8 R15, [R0+UR5] ;  /* 0x00000005000f7984 */ /* 0x004ea20008000000 */
[----:B-1----:R-:W-:Y:S01]  /*0980*/  IADD3 R2, P0, PT, R10, UR12, RZ ;  /* 0x0000000c0a027c10 */ /* 0x002fe2000ff1e0ff */
[----:B------:R-:W-:Y:S01]  /*0990*/  IMAD R10, R23, 0x4, R10 ;  /* 0x00000004170a7824 */ /* 0x000fe200078e020a */
[----:B------:R-:W-:Y:S01]  /*09a0*/  IADD3 R4, P1, PT, R11, UR12, RZ ;  /* 0x0000000c0b047c10 */ /* 0x000fe2000ff3e0ff */
[----:B------:R-:W1:Y:S01]  /*09b0*/  LDS.U8 R17, [R0+UR6] ;  /* 0x0000000600117984 */ /* 0x000e620008000000 */
[----:B0-----:R-:W-:Y:S01]  /*09c0*/  IADD3 R6, P2, PT, R12, UR12, RZ ;  /* 0x0000000c0c067c10 */ /* 0x001fe2000ff5e0ff */
[----:B------:R-:W-:Y:S01]  /*09d0*/  IMAD.X R3, RZ, RZ, UR13, P0 ;  /* 0x0000000dff037e24 */ /* 0x000fe200080e06ff */
[----:B------:R-:W-:Y:S01]  /*09e0*/  IADD3 R8, P3, PT, R13, UR12, RZ ;  /* 0x0000000c0d087c10 */ /* 0x000fe2000ff7e0ff */
[----:B------:R-:W0:Y:S01]  /*09f0*/  LDS.U8 R19, [R0+UR7] ;  /* 0x0000000700137984 */ /* 0x000e220008000000 */
[----:B------:R-:W-:Y:S01]  /*0a00*/  IADD3.X R5, PT, PT, RZ, UR13, RZ, P1, !PT ;  /* 0x0000000dff057c10 */ /* 0x000fe20008ffe4ff */
[----:B------:R-:W-:Y:S01]  /*0a10*/  IMAD.X R7, RZ, RZ, UR13, P2 ;  /* 0x0000000dff077e24 */ /* 0x000fe200090e06ff */
[----:B------:R-:W-:Y:S01]  /*0a20*/  LEA R13, R23, R13, 0x2 ;  /* 0x0000000d170d7211 */ /* 0x000fe200078e10ff */
[----:B------:R3:W4:Y:S01]  /*0a30*/  LDS.U8 R21, [R0+UR8] ;  /* 0x0000000800157984 */ /* 0x0007220008000000 */
[----:B------:R-:W-:-:S02]  /*0a40*/  IMAD.X R9, RZ, RZ, UR13, P3 ;  /* 0x0000000dff097e24 */ /* 0x000fc400098e06ff */
[C---:B------:R-:W-:Y:S02]  /*0a50*/  IMAD R11, R23.reuse, 0x4, R11 ;  /* 0x00000004170b7824 */ /* 0x040fe400078e020b */
[C---:B------:R-:W-:Y:S01]  /*0a60*/  IMAD R12, R23.reuse, 0x4, R12 ;  /* 0x00000004170c7824 */ /* 0x040fe200078e020c */
[----:B---3--:R-:W-:-:S04]  /*0a70*/  LEA R0, R23, R0, 0x2 ;  /* 0x0000000017007211 */ /* 0x008fc800078e10ff */
[----:B------:R-:W-:Y:S01]  /*0a80*/  ISETP.GE.U32.AND P0, PT, R0, 0x144, PT ;  /* 0x000001440000780c */ /* 0x000fe20003f06070 */
[----:B--2---:R2:W-:Y:S04]  /*0a90*/  STG.E.U8 desc[UR10][R2.64], R15 ;  /* 0x0000000f02007986 */ /* 0x0045e8000c10110a */
[----:B-1----:R2:W-:Y:S04]  /*0aa0*/  STG.E.U8 desc[UR10][R4.64], R17 ;  /* 0x0000001104007986 */ /* 0x0025e8000c10110a */
[----:B0-----:R2:W-:Y:S04]  /*0ab0*/  STG.E.U8 desc[UR10][R6.64], R19 ;  /* 0x0000001306007986 */ /* 0x0015e8000c10110a */
[----:B----4-:R2:W-:Y:S01]  /*0ac0*/  STG.E.U8 desc[UR10][R8.64], R21 ;  /* 0x0000001508007986 */ /* 0x0105e2000c10110a */
[----:B------:R-:W-:Y:S05]  /*0ad0*/  @!P0 BRA `(.L_x_9) ;  /* 0xfffffffc00a48947 */ /* 0x000fea000383ffff */
[----:B------:R-:W-:Y:S05]  /*0ae0*/  EXIT ;  /* 0x000000000000794d */ /* 0x000fea0003800000 */
.L_x_10:
[----:B------:R-:W-:-:S00]  /*0af0*/  BRA `(.L_x_10) ;  /* 0xfffffffc00fc7947 */ /* 0x000fc0000383ffff */
[----:B------:R-:W-:-:S00]  /*0b00*/  NOP ;  /* 0x0000000000007918 */ /* 0x000fc00000000000 */
[----:B------:R-:W-:-:S00]  /*0b10*/  NOP ;  /* 0x0000000000007918 */ /* 0x000fc00000000000 */
[----:B------:R-:W-:-:S00]  /*0b20*/  NOP ;  /* 0x0000000000007918 */ /* 0x000fc00000000000 */
[----:B------:R-:W-:-:S00]  /*0b30*/  NOP ;  /* 0x0000000000007918 */ /* 0x000fc00000000000 */
[----:B------:R-:W-:-:S00]  /*0b40*/  NOP ;  /* 0x0000000000007918 */ /* 0x000fc00000000000 */
[----:B------:R-:W-:-:S00]  /*0b50*/  NOP ;  /* 0x0000000000007918 */ /* 0x000fc00000000000 */
[----:B------:R-:W-:-:S00]  /*0b60*/  NOP ;  /* 0x0000000000007918 */ /* 0x000fc00000000000 */
[----:B------:R-:W-:-:S00]  /*0b70*/  NOP ;  /* 0x0000000000007918 */ /* 0x000fc00000000000 */
.L_x_59:


//--------------------- .text._Z8winogradPaPsS_   --------------------------
	.section	.text._Z8winogradPaPsS_,"ax",@progbits
	.align	128
        .global         _Z8winogradPaPsS_
        .type           _Z8winogradPaPsS_,@function
        .size           _Z8winogradPaPsS_,(.L_x_60 - _Z8winogradPaPsS_)
        .other          _Z8winogradPaPsS_,@"STO_CUDA_ENTRY STV_DEFAULT"
_Z8winogradPaPsS_:
.text._Z8winogradPaPsS_:
[----:B------:R-:W-:Y:S01]  /*0000*/  LDC R1, c[0x0][0x37c] ;  /* 0x0000df00ff017b82 */ /* 0x000fe20000000800 */
[----:B------:R-:W0:Y:S01]  /*0010*/  S2R R2, SR_CTAID.X ;  /* 0x0000000000027919 */ /* 0x000e220000002500 */
[----:B------:R-:W1:Y:S01]  /*0020*/  LDCU.64 UR4, c[0x0][0x380] ;  /* 0x00007000ff0477ac */ /* 0x000e620008000a00 */
[----:B------:R-:W2:Y:S01]  /*0030*/  S2R R8, SR_TID.Y ;  /* 0x0000000000087919 */ /* 0x000ea20000002200 */
[----:B------:R-:W3:Y:S01]  /*0040*/  LDCU.64 UR10, c[0x0][0x358] ;  /* 0x00006b00ff0a77ac */ /* 0x000ee20008000a00 */
[----:B------:R-:W2:Y:S01]  /*0050*/  S2R R3, SR_CTAID.Y ;  /* 0x0000000000037919 */ /* 0x000ea20000002600 */
[----:B------:R-:W4:Y:S01]  /*0060*/  S2R R13, SR_TID.X ;  /* 0x00000000000d7919 */ /* 0x000f220000002100 */
[----:B------:R-:W5:Y:S01]  /*0070*/  S2R R9, SR_TID.Z ;  /* 0x0000000000097919 */ /* 0x000f620000002300 */
[----:B0-----:R-:W-:Y:S02]  /*0080*/  IMAD.SHL.U32 R2, R2, 0x2, RZ ;  /* 0x0000000202027824 */ /* 0x001fe400078e00ff */
[----:B--2---:R-:W-:-:S02]  /*0090*/  IMAD R5, R3, 0x2, R8 ;  /* 0x0000000203057824 */ /* 0x004fc400078e0208 */
[----:B----4-:R-:W-:-:S04]  /*00a0*/  IMAD.IADD R0, R2, 0x1, R13 ;  /* 0x0000000102007824 */ /* 0x010fc800078e020d */
[----:B------:R-:W-:-:S04]  /*00b0*/  IMAD R0, R5, 0x12, R0 ;  /* 0x0000001205007824 */ /* 0x000fc800078e0200 */
[----:B-----5:R-:W-:-:S05]  /*00c0*/  IMAD R0, R9, 0x144, R0 ;  /* 0x0000014409007824 */ /* 0x020fca00078e0200 */
[----:B-1----:R-:W-:-:S04]  /*00d0*/  IADD3 R4, P0, PT, R0, UR4, RZ ;  /* 0x0000000400047c10 */ /* 0x002fc8000ff1e0ff */
[----:B------:R-:W-:-:S05]  /*00e0*/  LEA.HI.X.SX32 R5, R0, UR5, 0x1, P0 ;  /* 0x0000000500057c11 */ /* 0x000fca00080f0eff */
[----:B---3--:R-:W2:Y:S04]  /*00f0*/  LDG.E.U8 R7, desc[UR10][R4.64] ;  /* 0x0000000a04077981 */ /* 0x008ea8000c1e1100 */
[----:B------:R0:W3:Y:S01]  /*0100*/  LDG.E.U8 R11, desc[UR10][R4.64+0x1440] ;  /* 0x0014400a040b7981 */ /* 0x0000e2000c1e1100 */
[----:B------:R-:W1:Y:S01]  /*0110*/  S2UR UR7, SR_CgaCtaId ;  /* 0x00000000000779c3 */ /* 0x000e620000008800 */
[----:B------:R-:W-:Y:S01]  /*0120*/  UMOV UR4, 0x400 ;  /* 0x0000040000047882 */ /* 0x000fe20000000000 */
[----:B------:R-:W-:Y:S01]  /*0130*/  IMAD R10, R8, 0x4, R13 ;  /* 0x00000004080a7824 */ /* 0x000fe200078e020d */
[----:B------:R-:W-:Y:S01]  /*0140*/  UIADD3 UR5, UPT, UPT, UR4, 0xa00, URZ ;  /* 0x00000a0004057890 */ /* 0x000fe2000fffe0ff */
[----:B------:R-:W-:Y:S02]  /*0150*/  BSSY.RECONVERGENT B0, `(.L_x_11) ;  /* 0x000004c000007945 */ /* 0x000fe40003800200 */
[----:B------:R-:W-:-:S05]  /*0160*/  IMAD R0, R9, 0x10, R10 ;  /* 0x0000001009007824 */ /* 0x000fca00078e020a */
[----:B------:R-:W-:Y:S01]  /*0170*/  ISETP.GT.U32.AND P0, PT, R0, 0x1f, PT ;  /* 0x0000001f0000780c */ /* 0x000fe20003f04070 */
[----:B-1----:R-:W-:Y:S02]  /*0180*/  ULEA UR5, UR7, UR5, 0x18 ;  /* 0x0000000507057291 */ /* 0x002fe4000f8ec0ff */
[----:B------:R-:W-:-:S04]  /*0190*/  ULEA UR8, UR7, UR4, 0x18 ;  /* 0x0000000407087291 */ /* 0x000fc8000f8ec0ff */
[----:B------:R-:W-:-:S05]  /*01a0*/  LEA R8, R8, UR5, 0x4 ;  /* 0x0000000508087c11 */ /* 0x000fca000f8e20ff */
[----:B------:R-:W-:-:S04]  /*01b0*/  IMAD R8, R13, 0x4, R8 ;  /* 0x000000040d087824 */ /* 0x000fc800078e0208 */
[----:B0-----:R-:W-:Y:S01]  /*01c0*/  IMAD R4, R9, 0x40, R8 ;  /* 0x0000004009047824 */ /* 0x001fe200078e0208 */
[----:B--2---:R0:W-:Y:S04]  /*01d0*/  STS.U8 [R0+UR8], R7 ;  /* 0x0000000700007988 */ /* 0x0041e80008000008 */
[----:B------:R0:W-:Y:S04]  /*01e0*/  STS [R4], RZ ;  /* 0x000000ff04007388 */ /* 0x0001e80000000800 */
[----:B---3--:R0:W-:Y:S04]  /*01f0*/  STS.U8 [R0+UR8+0x100], R11 ;  /* 0x0001000b00007988 */ /* 0x0081e80008000008 */
[----:B------:R0:W-:Y:S01]  /*0200*/  STS [R4+0x400], RZ ;  /* 0x000400ff04007388 */ /* 0x0001e20000000800 */
[----:B------:R-:W-:Y:S06]  /*0210*/  BAR.SYNC.DEFER_BLOCKING 0x0 ;  /* 0x0000000000007b1d */ /* 0x000fec0000010000 */
[----:B------:R-:W-:Y:S05]  /*0220*/  @P0 BRA `(.L_x_12) ;  /* 0x0000000000f80947 */ /* 0x000fea0003800000 */
[----:B0-----:R-:W-:Y:S01]  /*0230*/  LEA R11, R0, UR8, 0x4 ;  /* 0x00000008000b7c11 */ /* 0x001fe2000f8e20ff */
[----:B------:R-:W-:-:S04]  /*0240*/  UIADD3 UR6, UPT, UPT, UR4, 0x200, URZ ;  /* 0x0000020004067890 */ /* 0x000fc8000fffe0ff */
[----:B------:R-:W-:Y:S01]  /*0250*/  LDS.S8 R7, [R11] ;  /* 0x000000000b077984 */ /* 0x000fe20000000200 */
[----:B------:R-:W-:-:S03]  /*0260*/  ULEA UR6, UR7, UR6, 0x18 ;  /* 0x0000000607067291 */ /* 0x000fc6000f8ec0ff */
[----:B------:R-:W-:Y:S03]  /*0270*/  LDS.S8 R4, [R11+0x8] ;  /* 0x000008000b047984 */ /* 0x000fe60000000200 */
[----:B------:R-:W-:Y:S01]  /*0280*/  LEA R12, R0, UR6, 0x6 ;  /* 0x00000006000c7c11 */ /* 0x000fe2000f8e30ff */
[----:B------:R-:W0:Y:S04]  /*0290*/  LDS.S8 R13, [R11+0x2] ;  /* 0x000002000b0d7984 */ /* 0x000e280000000200 */
[----:B------:R-:W1:Y:S01]  /*02a0*/  LDS.S8 R5, [R11+0xa] ;  /* 0x00000a000b057984 */ /* 0x000e620000000200 */
[----:B0-----:R-:W-:-:S05]  /*02b0*/  IADD3 R6, PT, PT, R7, -R4, -R13 ;  /* 0x8000000407067210 */ /* 0x001fca0007ffe80d */
[----:B-1----:R-:W-:-:S05]  /*02c0*/  IMAD.IADD R7, R5, 0x1, R6 ;  /* 0x0000000105077824 */ /* 0x002fca00078e0206 */
[----:B------:R-:W-:Y:S04]  /*02d0*/  STS [R12], R7 ;  /* 0x000000070c007388 */ /* 0x000fe80000000800 */
[----:B------:R-:W0:Y:S04]  /*02e0*/  LDS.S8 R14, [R11+0x9] ;  /* 0x000009000b0e7984 */ /* 0x000e280000000200 */
[----:B------:R-:W1:Y:S01]  /*02f0*/  LDS.S8 R6, [R11+0x1] ;  /* 0x000001000b067984 */ /* 0x000e620000000200 */
[C---:B0-----:R-:W-:Y:S02]  /*0300*/  IMAD.IADD R15, R5.reuse, 0x1, R14 ;  /* 0x00000001050f7824 */ /* 0x041fe400078e020e */
[----:B-1----:R-:W-:-:S03]  /*0310*/  IMAD.IADD R16, R5, 0x1, R6 ;  /* 0x0000000105107824 */ /* 0x002fc600078e0206 */
[--C-:B------:R-:W-:Y:S02]  /*0320*/  IADD3 R17, PT, PT, -R15, R6, R13.reuse ;  /* 0x000000060f117210 */ /* 0x100fe40007ffe10d */
[----:B------:R-:W-:-:S03]  /*0330*/  IADD3 R19, PT, PT, -R16, R14, R13 ;  /* 0x0000000e10137210 */ /* 0x000fc60007ffe10d */
[----:B------:R-:W-:Y:S04]  /*0340*/  STS [R12+0x4], R17 ;  /* 0x000004110c007388 */ /* 0x000fe80000000800 */
[----:B------:R-:W-:Y:S04]  /*0350*/  STS [R12+0x8], R19 ;  /* 0x000008130c007388 */ /* 0x000fe80000000800 */
[----:B------:R-:W0:Y:S04]  /*0360*/  LDS.S8 R15, [R11+0x3] ;  /* 0x000003000b0f7984 */ /* 0x000e280000000200 */
[----:B------:R-:W1:Y:S01]  /*0370*/  LDS.S8 R13, [R11+0xb] ;  /* 0x00000b000b0d7984 */ /* 0x000e620000000200 */
[----:B0-----:R-:W-:-:S05]  /*0380*/  IADD3 R6, PT, PT, R6, -R14, -R15 ;  /* 0x8000000e06067210 */ /* 0x001fca0007ffe80f */
[----:B-1----:R-:W-:-:S05]  /*0390*/  IMAD.IADD R7, R13, 0x1, R6 ;  /* 0x000000010d077824 */ /* 0x002fca00078e0206 */
[----:B------:R-:W-:Y:S04]  /*03a0*/  STS [R12+0xc], R7 ;  /* 0x00000c070c007388 */ /* 0x000fe80000000800 */
[----:B------:R-:W0:Y:S04]  /*03b0*/  LDS.S8 R15, [R11+0x6] ;  /* 0x000006000b0f7984 */ /* 0x000e280000000200 */
[----:B------:R-:W1:Y:S01]  /*03c0*/  LDS.S8 R16, [R11+0x4] ;  /* 0x000004000b107984 */ /* 0x000e620000000200 */
[C---:B0-----:R-:W-:Y:S02]  /*03d0*/  IMAD.IADD R21, R5.reuse, 0x1, R15 ;  /* 0x0000000105157824 */ /* 0x041fe400078e020f */
[----:B-1----:R-:W-:-:S03]  /*03e0*/  IMAD.IADD R6, R5, 0x1, R16 ;  /* 0x0000000105067824 */ /* 0x002fc600078e0210 */
[-C--:B------:R-:W-:Y:S02]  /*03f0*/  IADD3 R23, PT, PT, -R21, R4.reuse, R16 ;  /* 0x0000000415177210 */ /* 0x080fe40007ffe110 */
[----:B------:R-:W-:-:S03]  /*0400*/  IADD3 R4, PT, PT, -R6, R4, R15 ;  /* 0x0000000406047210 */ /* 0x000fc60007ffe10f */
[----:B------:R-:W-:Y:S04]  /*0410*/  STS [R12+0x10], R23 ;  /* 0x000010170c007388 */ /* 0x000fe80000000800 */
[----:B------:R-:W0:Y:S02]  /*0420*/  LDS.S8 R18, [R11+0x5] ;  /* 0x000005000b127984 */ /* 0x000e240000000200 */
[--C-:B0-----:R-:W-:Y:S01]  /*0430*/  IMAD.IADD R20, R14, 0x1, R18.reuse ;  /* 0x000000010e147824 */ /* 0x101fe200078e0212 */
[----:B------:R-:W-:Y:S01]  /*0440*/  IADD3 R22, PT, PT, R18, -R14, -R15 ;  /* 0x8000000e12167210 */ /* 0x000fe20007ffe80f */
[----:B------:R-:W-:Y:S02]  /*0450*/  IMAD.IADD R19, R15, 0x1, R18 ;  /* 0x000000010f137824 */ /* 0x000fe400078e0212 */
[--C-:B------:R-:W-:Y:S01]  /*0460*/  IMAD.IADD R21, R21, 0x1, R20.reuse ;  /* 0x0000000115157824 */ /* 0x100fe200078e0214 */
[----:B------:R-:W-:Y:S01]  /*0470*/  IADD3 R25, PT, PT, R5, R15, -R20 ;  /* 0x0000000f05197210 */ /* 0x000fe20007ffe814 */
[----:B------:R-:W-:-:S02]  /*0480*/  IMAD.IADD R7, R13, 0x1, R18 ;  /* 0x000000010d077824 */ /* 0x000fc400078e0212 */
[C---:B------:R-:W-:Y:S01]  /*0490*/  IMAD.IADD R6, R5.reuse, 0x1, R22 ;  /* 0x0000000105067824 */ /* 0x040fe200078e0216 */
[----:B------:R-:W-:Y:S01]  /*04a0*/  STS [R12+0x14], R21 ;  /* 0x000014150c007388 */ /* 0x000fe20000000800 */
[----:B------:R-:W-:-:S03]  /*04b0*/  IADD3 R5, PT, PT, R5, R14, -R19 ;  /* 0x0000000e05057210 */ /* 0x000fc60007ffe813 */
[----:B------:R-:W-:Y:S04]  /*04c0*/  STS [R12+0x18], R25 ;  /* 0x000018190c007388 */ /* 0x000fe80000000800 */
[----:B------:R-:W0:Y:S02]  /*04d0*/  LDS.S8 R17, [R11+0x7] ;  /* 0x000007000b117984 */ /* 0x000e240000000200 */
[----:B0-----:R-:W-:Y:S02]  /*04e0*/  IADD3 R7, PT, PT, -R7, R14, R17 ;  /* 0x0000000e07077210 */ /* 0x001fe40007ffe111 */
[----:B------:R-:W-:-:S03]  /*04f0*/  IADD3 R13, PT, PT, R20, -R17, -R13 ;  /* 0x80000011140d7210 */ /* 0x000fc60007ffe80d */
[----:B------:R-:W-:Y:S04]  /*0500*/  STS.128 [R12+0x20], R4 ;  /* 0x000020040c007388 */ /* 0x000fe80000000c00 */
[----:B------:R-:W-:Y:S04]  /*0510*/  STS [R12+0x1c], R13 ;  /* 0x00001c0d0c007388 */ /* 0x000fe80000000800 */
[----:B------:R-:W0:Y:S04]  /*0520*/  LDS.S8 R14, [R11+0xc] ;  /* 0x00000c000b0e7984 */ /* 0x000e280000000200 */
[----:B------:R-:W1:Y:S01]  /*0530*/  LDS.S8 R20, [R11+0xe] ;  /* 0x00000e000b147984 */ /* 0x000e620000000200 */
[----:B0-----:R-:W-:Y:S01]  /*0540*/  IADD3 R21, PT, PT, R16, -R14, -R15 ;  /* 0x8000000e10157210 */ /* 0x001fe20007ffe80f */
[----:B-1----:R-:W-:-:S04]  /*0550*/  IMAD.IADD R16, R18, 0x1, R20 ;  /* 0x0000000112107824 */ /* 0x002fc800078e0214 */
[----:B------:R-:W-:-:S05]  /*0560*/  IMAD.IADD R21, R20, 0x1, R21 ;  /* 0x0000000114157824 */ /* 0x000fca00078e0215 */
[----:B------:R-:W-:Y:S04]  /*0570*/  STS [R12+0x30], R21 ;  /* 0x000030150c007388 */ /* 0x000fe80000000800 */
[----:B------:R-:W0:Y:S02]  /*0580*/  LDS.S8 R14, [R11+0xd] ;  /* 0x00000d000b0e7984 */ /* 0x000e240000000200 */
[-C--:B0-----:R-:W-:Y:S02]  /*0590*/  IADD3 R19, PT, PT, R19, -R14.reuse, -R20 ;  /* 0x8000000e13137210 */ /* 0x081fe40007ffe814 */
[-C--:B------:R-:W-:Y:S02]  /*05a0*/  IADD3 R15, PT, PT, -R16, R14.reuse, R15 ;  /* 0x0000000e100f7210 */ /* 0x080fe40007ffe10f */
[----:B------:R-:W-:Y:S01]  /*05b0*/  IADD3 R17, PT, PT, R18, -R14, -R17 ;  /* 0x8000000e12117210 */ /* 0x000fe20007ffe811 */
[----:B------:R-:W-:Y:S04]  /*05c0*/  STS [R12+0x34], R19 ;  /* 0x000034130c007388 */ /* 0x000fe80000000800 */
[----:B------:R-:W-:Y:S04]  /*05d0*/  STS [R12+0x38], R15 ;  /* 0x0000380f0c007388 */ /* 0x000fe80000000800 */
[----:B------:R-:W0:Y:S02]  /*05e0*/  LDS.S8 R4, [R11+0xf] ;  /* 0x00000f000b047984 */ /* 0x000e240000000200 */
[----:B0-----:R-:W-:-:S05]  /*05f0*/  IMAD.IADD R17, R4, 0x1, R17 ;  /* 0x0000000104117824 */ /* 0x001fca00078e0211 */
[----:B------:R1:W-:Y:S02]  /*0600*/  STS [R12+0x3c], R17 ;  /* 0x00003c110c007388 */ /* 0x0003e40000000800 */
.L_x_12:
[----:B------:R-:W-:Y:S05]  /*0610*/  BSYNC.RECONVERGENT B0 ;  /* 0x0000000000007941 */ /* 0x000fea0003800200 */
.L_x_11:
[----:B------:R-:W-:Y:S01]  /*0620*/  BAR.SYNC.DEFER_BLOCKING 0x0 ;  /* 0x0000000000007b1d */ /* 0x000fe20000010000 */
[----:B------:R-:W-:Y:S01]  /*0630*/  UIADD3 UR4, UPT, UPT, UR4, 0x200, URZ ;  /* 0x0000020004047890 */ /* 0x000fe2000fffe0ff */
[----:B-1----:R-:W-:Y:S02]  /*0640*/  IMAD.MOV.U32 R12, RZ, RZ, RZ ;  /* 0x000000ffff0c7224 */ /* 0x002fe400078e00ff */
[----:B0-----:R-:W-:Y:S01]  /*0650*/  IMAD.MOV.U32 R11, RZ, RZ, R0 ;  /* 0x000000ffff0b7224 */ /* 0x001fe200078e0000 */
[----:B------:R-:W-:-:S03]  /*0660*/  ULEA UR4, UR7, UR4, 0x18 ;  /* 0x0000000407047291 */ /* 0x000fc6000f8ec0ff */
[----:B------:R-:W0:Y:S01]  /*0670*/  LDC.64 R4, c[0x0][0x388] ;  /* 0x0000e200ff047b82 */ /* 0x000e220000000a00 */
[----:B------:R-:W-:Y:S02]  /*0680*/  BSSY.RECONVERGENT B0, `(.L_x_13) ;  /* 0x000007c000007945 */ /* 0x000fe40003800200 */
[----:B------:R-:W-:-:S05]  /*0690*/  LEA R9, R9, UR4, 0x6 ;  /* 0x0000000409097c11 */ /* 0x000fca000f8e30ff */
[----:B------:R-:W-:Y:S01]  /*06a0*/  IMAD R9, R10, 0x4, R9 ;  /* 0x000000040a097824 */ /* 0x000fe200078e0209 */
[----:B------:R-:W-:-:S04]  /*06b0*/  SHF.R.U32.HI R10, RZ, 0x8, R0 ;  /* 0x00000008ff0a7819 */ /* 0x000fc80000011600 */
[----:B------:R-:W-:Y:S01]  /*06c0*/  IADD3 R10, PT, PT, -R10, 0x40, RZ ;  /* 0x000000400a0a7810 */ /* 0x000fe20007ffe1ff */
[----:B------:R-:W1:Y:S06]  /*06d0*/  LDS R9, [R9] ;  /* 0x0000000009097984 */ /* 0x000e6c0000000800 */
.L_x_14:
[----:B0-----:R-:W-:-:S05]  /*06e0*/  IMAD.WIDE.U32 R6, R11, 0x2, R4 ;  /* 0x000000020b067825 */ /* 0x001fca00078e0004 */
[----:B----4-:R-:W1:Y:S04]  /*06f0*/  LDG.E.S16 R26, desc[UR10][R6.64] ;  /* 0x0000000a061a7981 */ /* 0x010e68000c1e1700 */
[----:B------:R-:W2:Y:S04]  /*0700*/  LDG.E.S16 R24, desc[UR10][R6.64+0x400] ;  /* 0x0004000a06187981 */ /* 0x000ea8000c1e1700 */
[----:B------:R-:W3:Y:S04]  /*0710*/  LDG.E.S16 R22, desc[UR10][R6.64+0x200] ;  /* 0x0002000a06167981 */ /* 0x000ee8000c1e1700 */
[----:B------:R-:W4:Y:S04]  /*0720*/  LDG.E.S16 R19, desc[UR10][R6.64+0x600] ;  /* 0x0006000a06137981 */ /* 0x000f28000c1e1700 */
[----:B------:R-:W5:Y:S04]  /*0730*/  LDG.E.S16 R21, desc[UR10][R6.64+0x800] ;  /* 0x0008000a06157981 */ /* 0x000f68000c1e1700 */
[----:B------:R-:W5:Y:S04]  /*0740*/  LDG.E.S16 R15, desc[UR10][R6.64+0xa00] ;  /* 0x000a000a060f7981 */ /* 0x000f68000c1e1700 */
[----:B------:R-:W5:Y:S01]  /*0750*/  LDG.E.S16 R17, desc[UR10][R6.64+0xc00] ;  /* 0x000c000a06117981 */ /* 0x000f62000c1e1700 */
[----:B------:R-:W-:-:S03]  /*0760*/  SHF.R.U32.HI R13, RZ, 0x3, R11 ;  /* 0x00000003ff0d7819 */ /* 0x000fc6000001160b */
[----:B------:R-:W5:Y:S01]  /*0770*/  LDG.E.S16 R16, desc[UR10][R6.64+0xe00] ;  /* 0x000e000a06107981 */ /* 0x000f62000c1e1700 */
[----:B------:R-:W-:-:S03]  /*0780*/  LOP3.LUT R13, R13, 0x1fffffc0, RZ, 0xc0, !PT ;  /* 0x1fffffc00d0d7812 */ /* 0x000fc600078ec0ff */
[----:B------:R-:W5:Y:S04]  /*0790*/  LDG.E.S16 R20, desc[UR10][R6.64+0x1000] ;  /* 0x0010000a06147981 */ /* 0x000f68000c1e1700 */
[----:B------:R-:W5:Y:S04]  /*07a0*/  LDG.E.S16 R18, desc[UR10][R6.64+0x1200] ;  /* 0x0012000a06127981 */ /* 0x000f68000c1e1700 */
[----:B------:R-:W5:Y:S01]  /*07b0*/  LDG.E.S16 R14, desc[UR10][R6.64+0x1400] ;  /* 0x0014000a060e7981 */ /* 0x000f62000c1e1700 */
[----:B------:R-:W-:Y:S02]  /*07c0*/  IMAD.IADD R13, R8, 0x1, R13 ;  /* 0x00000001080d7824 */ /* 0x000fe400078e020d */
[----:B------:R-:W-:Y:S01]  /*07d0*/  VIADD R25, R11, 0x200 ;  /* 0x000002000b197836 */ /* 0x000fe20000000000 */
[----:B------:R-:W5:Y:S04]  /*07e0*/  LDG.E.S16 R28, desc[UR10][R6.64+0x1600] ;  /* 0x0016000a061c7981 */ /* 0x000f68000c1e1700 */
[----:B------:R-:W-:-:S04]  /*07f0*/  SHF.R.U32.HI R25, RZ, 0x3, R25 ;  /* 0x00000003ff197819 */ /* 0x000fc80000011619 */
[----:B------:R-:W-:Y:S01]  /*0800*/  LOP3.LUT R27, R25, 0x1fffffc0, RZ, 0xc0, !PT ;  /* 0x1fffffc0191b7812 */ /* 0x000fe200078ec0ff */
[----:B------:R-:W-:-:S05]  /*0810*/  VIADD R23, R11, 0x100 ;  /* 0x000001000b177836 */ /* 0x000fca0000000000 */
[----:B------:R-:W-:Y:S01]  /*0820*/  SHF.R.U32.HI R23, RZ, 0x3, R23 ;  /* 0x00000003ff177819 */ /* 0x000fe20000011617 */
[----:B-1----:R-:W-:-:S05]  /*0830*/  IMAD R26, R9, R26, RZ ;  /* 0x0000001a091a7224 */ /* 0x002fca00078e02ff */
[----:B------:R0:W-:Y:S01]  /*0840*/  ATOMS.ADD RZ, [R13], R26 ;  /* 0x0000001a0dff738c */ /* 0x0001e20000000000 */
[C---:B--2---:R-:W-:Y:S02]  /*0850*/  IMAD R29, R9.reuse, R24, RZ ;  /* 0x00000018091d7224 */ /* 0x044fe400078e02ff */
[----:B---3--:R-:W-:Y:S01]  /*0860*/  IMAD R25, R9, R22, RZ ;  /* 0x0000001609197224 */ /* 0x008fe200078e02ff */
[----:B------:R-:W2:Y:S04]  /*0870*/  LDG.E.S16 R24, desc[UR10][R6.64+0x1800] ;  /* 0x0018000a06187981 */ /* 0x000ea8000c1e1700 */
[----:B------:R-:W3:Y:S04]  /*0880*/  LDG.E.S16 R22, desc[UR10][R6.64+0x1a00] ;  /* 0x001a000a06167981 */ /* 0x000ee8000c1e1700 */
[----:B0-----:R-:W2:Y:S04]  /*0890*/  LDG.E.S16 R13, desc[UR10][R6.64+0x1c00] ;  /* 0x001c000a060d7981 */ /* 0x001ea8000c1e1700 */
[----:B------:R-:W3:Y:S01]  /*08a0*/  LDG.E.S16 R26, desc[UR10][R6.64+0x1e00] ;  /* 0x001e000a061a7981 */ /* 0x000ee2000c1e1700 */
[----:B------:R-:W-:-:S05]  /*08b0*/  LOP3.LUT R23, R23, 0x1fffffc0, RZ, 0xc0, !PT ;  /* 0x1fffffc017177812 */ /* 0x000fca00078ec0ff */
[----:B------:R-:W-:-:S05]  /*08c0*/  IMAD.IADD R23, R8, 0x1, R23 ;  /* 0x0000000108177824 */ /* 0x000fca00078e0217 */
[----:B------:R0:W-:Y:S01]  /*08d0*/  ATOMS.ADD RZ, [R23], R25 ;  /* 0x0000001917ff738c */ /* 0x0001e20000000000 */
[----:B------:R-:W-:-:S05]  /*08e0*/  IMAD.IADD R27, R8, 0x1, R27 ;  /* 0x00000001081b7824 */ /* 0x000fca00078e021b */
[----:B------:R1:W-:Y:S01]  /*08f0*/  ATOMS.ADD RZ, [R27], R29 ;  /* 0x0000001d1bff738c */ /* 0x0003e20000000000 */
[C---:B0-----:R-:W-:Y:S02]  /*0900*/  VIADD R23, R11.reuse, 0x300 ;  /* 0x000003000b177836 */ /* 0x041fe40000000000 */
[----:B------:R-:W-:-:S03]  /*0910*/  VIADD R25, R11, 0x400 ;  /* 0x000004000b197836 */ /* 0x000fc60000000000 */
[----:B------:R-:W-:Y:S02]  /*0920*/  SHF.R.U32.HI R23, RZ, 0x3, R23 ;  /* 0x00000003ff177819 */ /* 0x000fe40000011617 */
[----:B------:R-:W-:Y:S01]  /*0930*/  SHF.R.U32.HI R25, RZ, 0x3, R25 ;  /* 0x00000003ff197819 */ /* 0x000fe20000011619 */
[----:B-1----:R-:W-:Y:S01]  /*0940*/  VIADD R27, R11, 0x500 ;  /* 0x000005000b1b7836 */ /* 0x002fe20000000000 */
[----:B------:R-:W-:Y:S01]  /*0950*/  LOP3.LUT R23, R23, 0x1fffffc0, RZ, 0xc0, !PT ;  /* 0x1fffffc017177812 */ /* 0x000fe200078ec0ff */
[----:B------:R-:W-:Y:S01]  /*0960*/  VIADD R29, R11, 0x600 ;  /* 0x000006000b1d7836 */ /* 0x000fe20000000000 */
[----:B------:R-:W-:Y:S01]  /*0970*/  LOP3.LUT R25, R25, 0x1fffffc0, RZ, 0xc0, !PT ;  /* 0x1fffffc019197812 */ /* 0x000fe200078ec0ff */
[C---:B----4-:R-:W-:Y:S01]  /*0980*/  IMAD R19, R9.reuse, R19, RZ ;  /* 0x0000001309137224 */ /* 0x050fe200078e02ff */
[----:B------:R-:W-:Y:S01]  /*0990*/  SHF.R.U32.HI R27, RZ, 0x3, R27 ;  /* 0x00000003ff1b7819 */ /* 0x000fe2000001161b */
[----:B------:R-:W-:Y:S01]  /*09a0*/  IMAD.IADD R23, R8, 0x1, R23 ;  /* 0x0000000108177824 */ /* 0x000fe200078e0217 */
[----:B------:R-:W-:Y:S01]  /*09b0*/  SHF.R.U32.HI R29, RZ, 0x3, R29 ;  /* 0x00000003ff1d7819 */ /* 0x000fe2000001161d */
[----:B-----5:R-:W-:-:S02]  /*09c0*/  IMAD R21, R9, R21, RZ ;  /* 0x0000001509157224 */ /* 0x020fc400078e02ff */
[----:B------:R-:W-:Y:S01]  /*09d0*/  IMAD.IADD R25, R8, 0x1, R25 ;  /* 0x0000000108197824 */ /* 0x000fe200078e0219 */
[----:B------:R0:W-:Y:S01]  /*09e0*/  ATOMS.ADD RZ, [R23], R19 ;  /* 0x0000001317ff738c */ /* 0x0001e20000000000 */
[----:B------:R-:W-:Y:S02]  /*09f0*/  LOP3.LUT R27, R27, 0x1fffffc0, RZ, 0xc0, !PT ;  /* 0x1fffffc01b1b7812 */ /* 0x000fe400078ec0ff */
[----:B------:R-:W-:Y:S01]  /*0a00*/  LOP3.LUT R29, R29, 0x1fffffc0, RZ, 0xc0, !PT ;  /* 0x1fffffc01d1d7812 */ /* 0x000fe200078ec0ff */
[----:B------:R1:W-:Y:S01]  /*0a10*/  ATOMS.ADD RZ, [R25], R21 ;  /* 0x0000001519ff738c */ /* 0x0003e20000000000 */
[----:B------:R-:W-:Y:S02]  /*0a20*/  IMAD R15, R9, R15, RZ ;  /* 0x0000000f090f7224 */ /* 0x000fe400078e02ff */
[C---:B0-----:R-:W-:Y:S02]  /*0a30*/  VIADD R19, R11.reuse, 0x700 ;  /* 0x000007000b137836 */ /* 0x041fe40000000000 */
[----:B------:R-:W-:-:S02]  /*0a40*/  VIADD R23, R11, 0x900 ;  /* 0x000009000b177836 */ /* 0x000fc40000000000 */
[C---:B-1----:R-:W-:Y:S02]  /*0a50*/  VIADD R21, R11.reuse, 0x800 ;  /* 0x000008000b157836 */ /* 0x042fe40000000000 */
[----:B------:R-:W-:Y:S01]  /*0a60*/  VIADD R25, R11, 0xa00 ;  /* 0x00000a000b197836 */ /* 0x000fe20000000000 */
[----:B------:R-:W-:Y:S01]  /*0a70*/  SHF.R.U32.HI R19, RZ, 0x3, R19 ;  /* 0x00000003ff137819 */ /* 0x000fe20000011613 */
[C---:B------:R-:W-:Y:S01]  /*0a80*/  IMAD.IADD R27, R8.reuse, 0x1, R27 ;  /* 0x00000001081b7824 */ /* 0x040fe200078e021b */
[----:B------:R-:W-:Y:S01]  /*0a90*/  SHF.R.U32.HI R21, RZ, 0x3, R21 ;  /* 0x00000003ff157819 */ /* 0x000fe20000011615 */
[----:B------:R-:W-:Y:S02]  /*0aa0*/  IMAD R17, R9, R17, RZ ;  /* 0x0000001109117224 */ /* 0x000fe400078e02ff */
[----:B------:R-:W-:Y:S01]  /*0ab0*/  IMAD.IADD R29, R8, 0x1, R29 ;  /* 0x00000001081d7824 */ /* 0x000fe200078e021d */
[----:B------:R-:W-:Y:S01]  /*0ac0*/  SHF.R.U32.HI R23, RZ, 0x3, R23 ;  /* 0x00000003ff177819 */ /* 0x000fe20000011617 */
[----:B------:R0:W-:Y:S01]  /*0ad0*/  ATOMS.ADD RZ, [R27], R15 ;  /* 0x0000000f1bff738c */ /* 0x0001e20000000000 */
[----:B------:R-:W-:-:S02]  /*0ae0*/  SHF.R.U32.HI R25, RZ, 0x3, R25 ;  /* 0x00000003ff197819 */ /* 0x000fc40000011619 */
[----:B------:R-:W-:Y:S01]  /*0af0*/  LOP3.LUT R19, R19, 0x1fffffc0, RZ, 0xc0, !PT ;  /* 0x1fffffc013137812 */ /* 0x000fe200078ec0ff */
[----:B------:R1:W-:Y:S01]  /*0b00*/  ATOMS.ADD RZ, [R29], R17 ;  /* 0x000000111dff738c */ /* 0x0003e20000000000 */
[----:B------:R-:W-:Y:S01]  /*0b10*/  LOP3.LUT R21, R21, 0x1fffffc0, RZ, 0xc0, !PT ;  /* 0x1fffffc015157812 */ /* 0x000fe200078ec0ff */
[----:B------:R-:W-:Y:S02]  /*0b20*/  IMAD R16, R9, R16, RZ ;  /* 0x0000001009107224 */ /* 0x000fe400078e02ff */
[C---:B------:R-:W-:Y:S01]  /*0b30*/  IMAD.IADD R19, R8.reuse, 0x1, R19 ;  /* 0x0000000108137824 */ /* 0x040fe200078e0213 */
[----:B0-----:R-:W-:Y:S02]  /*0b40*/  LOP3.LUT R15, R25, 0x1fffffc0, RZ, 0xc0, !PT ;  /* 0x1fffffc0190f7812 */ /* 0x001fe400078ec0ff */
[----:B-1----:R-:W-:Y:S01]  /*0b50*/  LOP3.LUT R17, R23, 0x1fffffc0, RZ, 0xc0, !PT ;  /* 0x1fffffc017117812 */ /* 0x002fe200078ec0ff */
[----:B------:R-:W-:Y:S01]  /*0b60*/  IMAD R20, R9, R20, RZ ;  /* 0x0000001409147224 */ /* 0x000fe200078e02ff */
[----:B------:R-:W-:Y:S01]  /*0b70*/  ATOMS.ADD RZ, [R19], R16 ;  /* 0x0000001013ff738c */ /* 0x000fe20000000000 */
[----:B------:R-:W-:-:S02]  /*0b80*/  IMAD.IADD R21, R8, 0x1, R21 ;  /* 0x0000000108157824 */ /* 0x000fc400078e0215 */
[C---:B------:R-:W-:Y:S02]  /*0b90*/  IMAD R18, R9.reuse, R18, RZ ;  /* 0x0000001209127224 */ /* 0x040fe400078e02ff */
[C---:B------:R-:W-:Y:S01]  /*0ba0*/  IMAD.IADD R17, R8.reuse, 0x1, R17 ;  /* 0x0000000108117824 */ /* 0x040fe200078e0211 */
[----:B------:R-:W-:Y:S01]  /*0bb0*/  ATOMS.ADD RZ, [R21], R20 ;  /* 0x0000001415ff738c */ /* 0x000fe20000000000 */
[----:B------:R-:W-:Y:S02]  /*0bc0*/  IMAD R14, R9, R14, RZ ;  /* 0x0000000e090e7224 */ /* 0x000fe400078e02ff */
[----:B------:R-:W-:Y:S01]  /*0bd0*/  IMAD.IADD R15, R8, 0x1, R15 ;  /* 0x00000001080f7824 */ /* 0x000fe200078e020f */
[----:B------:R-:W-:Y:S01]  /*0be0*/  ATOMS.ADD RZ, [R17], R18 ;  /* 0x0000001211ff738c */ /* 0x000fe20000000000 */
[----:B------:R-:W-:-:S03]  /*0bf0*/  VIADD R23, R11, 0xb00 ;  /* 0x00000b000b177836 */ /* 0x000fc60000000000 */
[----:B------:R0:W-:Y:S01]  /*0c00*/  ATOMS.ADD RZ, [R15], R14 ;  /* 0x0000000e0fff738c */ /* 0x0001e20000000000 */
[C---:B------:R-:W-:Y:S02]  /*0c10*/  VIADD R25, R11.reuse, 0xc00 ;  /* 0x00000c000b197836 */ /* 0x040fe40000000000 */
[C---:B------:R-:W-:Y:S02]  /*0c20*/  VIADD R27, R11.reuse, 0xd00 ;  /* 0x00000d000b1b7836 */ /* 0x040fe40000000000 */
[C---:B------:R-:W-:Y:S02]  /*0c30*/  VIADD R29, R11.reuse, 0xe00 ;  /* 0x00000e000b1d7836 */ /* 0x040fe40000000000 */
[----:B0-----:R-:W-:Y:S01]  /*0c40*/  VIADD R14, R11, 0xf00 ;  /* 0x00000f000b0e7836 */ /* 0x001fe20000000000 */
[----:B------:R-:W-:Y:S01]  /*0c50*/  SHF.R.U32.HI R23, RZ, 0x3, R23 ;  /* 0x00000003ff177819 */ /* 0x000fe20000011617 */
[----:B------:R-:W-:Y:S01]  /*0c60*/  VIADD R12, R12, 0x10 ;  /* 0x000000100c0c7836 */ /* 0x000fe20000000000 */
[----:B------:R-:W-:-:S02]  /*0c70*/  SHF.R.U32.HI R25, RZ, 0x3, R25 ;  /* 0x00000003ff197819 */ /* 0x000fc40000011619 */
[----:B------:R-:W-:Y:S02]  /*0c80*/  SHF.R.U32.HI R16, RZ, 0x3, R14 ;  /* 0x00000003ff107819 */ /* 0x000fe4000001160e */
[----:B------:R-:W-:Y:S02]  /*0c90*/  SHF.R.U32.HI R27, RZ, 0x3, R27 ;  /* 0x00000003ff1b7819 */ /* 0x000fe4000001161b */
[----:B------:R-:W-:Y:S02]  /*0ca0*/  SHF.R.U32.HI R29, RZ, 0x3, R29 ;  /* 0x00000003ff1d7819 */ /* 0x000fe4000001161d */
[----:B------:R-:W-:Y:S02]  /*0cb0*/  LOP3.LUT R17, R23, 0x1fffffc0, RZ, 0xc0, !PT ;  /* 0x1fffffc017117812 */ /* 0x000fe400078ec0ff */
[----:B------:R-:W-:Y:S02]  /*0cc0*/  LOP3.LUT R19, R25, 0x1fffffc0, RZ, 0xc0, !PT ;  /* 0x1fffffc019137812 */ /* 0x000fe400078ec0ff */
[----:B------:R-:W-:-:S02]  /*0cd0*/  LOP3.LUT R21, R27, 0x1fffffc0, RZ, 0xc0, !PT ;  /* 0x1fffffc01b157812 */ /* 0x000fc400078ec0ff */
[----:B------:R-:W-:Y:S01]  /*0ce0*/  LOP3.LUT R23, R29, 0x1fffffc0, RZ, 0xc0, !PT ;  /* 0x1fffffc01d177812 */ /* 0x000fe200078ec0ff */
[----:B------:R-:W-:Y:S01]  /*0cf0*/  IMAD R28, R9, R28, RZ ;  /* 0x0000001c091c7224 */ /* 0x000fe200078e02ff */
[----:B------:R-:W-:Y:S01]  /*0d00*/  LOP3.LUT R15, R16, 0x1fffffc0, RZ, 0xc0, !PT ;  /* 0x1fffffc0100f7812 */ /* 0x000fe200078ec0ff */
[C---:B------:R-:W-:Y:S02]  /*0d10*/  IMAD.IADD R17, R8.reuse, 0x1, R17 ;  /* 0x0000000108117824 */ /* 0x040fe400078e0211 */
[C---:B------:R-:W-:Y:S02]  /*0d20*/  IMAD.IADD R19, R8.reuse, 0x1, R19 ;  /* 0x0000000108137824 */ /* 0x040fe400078e0213 */
[C---:B------:R-:W-:Y:S01]  /*0d30*/  IMAD.IADD R21, R8.reuse, 0x1, R21 ;  /* 0x0000000108157824 */ /* 0x040fe200078e0215 */
[----:B------:R4:W-:Y:S01]  /*0d40*/  ATOMS.ADD RZ, [R17], R28 ;  /* 0x0000001c11ff738c */ /* 0x0009e20000000000 */
[C---:B------:R-:W-:Y:S02]  /*0d50*/  IMAD.IADD R23, R8.reuse, 0x1, R23 ;  /* 0x0000000108177824 */ /* 0x040fe400078e0217 */
[----:B------:R-:W-:-:S02]  /*0d60*/  IMAD.IADD R15, R8, 0x1, R15 ;  /* 0x00000001080f7824 */ /* 0x000fc400078e020f */
[----:B--2---:R-:W-:Y:S01]  /*0d70*/  IMAD R14, R9, R13, RZ ;  /* 0x0000000d090e7224 */ /* 0x004fe200078e02ff */
[----:B------:R-:W-:-:S04]  /*0d80*/  LOP3.LUT R13, R10, 0x70, RZ, 0xc0, !PT ;  /* 0x000000700a0d7812 */ /* 0x000fc800078ec0ff */
[----:B------:R-:W-:Y:S01]  /*0d90*/  ISETP.NE.AND P1, PT, R12, R13, PT ;  /* 0x0000000d0c00720c */ /* 0x000fe20003f25270 */
[C---:B------:R-:W-:Y:S02]  /*0da0*/  IMAD R24, R9.reuse, R24, RZ ;  /* 0x0000001809187224 */ /* 0x040fe400078e02ff */
[C---:B---3--:R-:W-:Y:S02]  /*0db0*/  IMAD R22, R9.reuse, R22, RZ ;  /* 0x0000001609167224 */ /* 0x048fe400078e02ff */
[----:B------:R-:W-:Y:S01]  /*0dc0*/  IMAD R26, R9, R26, RZ ;  /* 0x0000001a091a7224 */ /* 0x000fe200078e02ff */
[----:B------:R4:W-:Y:S04]  /*0dd0*/  ATOMS.ADD RZ, [R19], R24 ;  /* 0x0000001813ff738c */ /* 0x0009e80000000000 */
[----:B------:R4:W-:Y:S01]  /*0de0*/  ATOMS.ADD RZ, [R21], R22 ;  /* 0x0000001615ff738c */ /* 0x0009e20000000000 */
[----:B------:R-:W-:-:S03]  /*0df0*/  IMAD.MOV.U32 R13, RZ, RZ, R11 ;  /* 0x000000ffff0d7224 */ /* 0x000fc600078e000b */
[----:B------:R4:W-:Y:S01]  /*0e00*/  ATOMS.ADD RZ, [R23], R14 ;  /* 0x0000000e17ff738c */ /* 0x0009e20000000000 */
[----:B------:R-:W-:-:S03]  /*0e10*/  VIADD R11, R11, 0x1000 ;  /* 0x000010000b0b7836 */ /* 0x000fc60000000000 */
[----:B------:R4:W-:Y:S01]  /*0e20*/  ATOMS.ADD RZ, [R15], R26 ;  /* 0x0000001a0fff738c */ /* 0x0009e20000000000 */
[----:B------:R-:W-:Y:S05]  /*0e30*/  @P1 BRA `(.L_x_14) ;  /* 0xfffffff800281947 */ /* 0x000fea000383ffff */
[----:B------:R-:W-:Y:S05]  /*0e40*/  BSYNC.RECONVERGENT B0 ;  /* 0x0000000000007941 */ /* 0x000fea0003800200 */
.L_x_13:
[----:B------:R-:W-:Y:S01]  /*0e50*/  LOP3.LUT P1, R12, R10, 0xf, RZ, 0xc0, !PT ;  /* 0x0000000f0a0c7812 */ /* 0x000fe2000782c0ff */
[----:B------:R-:W-:-:S12]  /*0e60*/  BSSY.RECONVERGENT B0, `(.L_x_15) ;  /* 0x0000075000007945 */ /* 0x000fd80003800200 */
[----:B------:R-:W-:Y:S05]  /*0e70*/  @!P1 BRA `(.L_x_16) ;  /* 0x0000000400cc9947 */ /* 0x000fea0003800000 */
[----:B------:R-:W-:Y:S01]  /*0e80*/  ISETP.GE.U32.AND P1, PT, R12, 0x8, PT ;  /* 0x000000080c00780c */ /* 0x000fe20003f26070 */
[----:B------:R-:W-:Y:S01]  /*0e90*/  BSSY.RECONVERGENT B1, `(.L_x_17) ;  /* 0x000003c000017945 */ /* 0x000fe20003800200 */
[----:B----4-:R-:W-:-:S04]  /*0ea0*/  LOP3.LUT R15, R10, 0x7, RZ, 0xc0, !PT ;  /* 0x000000070a0f7812 */ /* 0x010fc800078ec0ff */
[----:B------:R-:W-:-:S07]  /*0eb0*/  ISETP.NE.AND P2, PT, R15, RZ, PT ;  /* 0x000000ff0f00720c */ /* 0x000fce0003f45270 */
[----:B------:R-:W-:Y:S06]  /*0ec0*/  @!P1 BRA `(.L_x_18) ;  /* 0x0000000000e09947 */ /* 0x000fec0003800000 */
[----:B------:R-:W2:Y:S04]  /*0ed0*/  LDG.E.S16 R24, desc[UR10][R6.64+0x2000] ;  /* 0x0020000a06187981 */ /* 0x000ea8000c1e1700 */
[----:B------:R-:W3:Y:S04]  /*0ee0*/  LDG.E.S16 R26, desc[UR10][R6.64+0x2200] ;  /* 0x0022000a061a7981 */ /* 0x000ee8000c1e1700 */
[----:B------:R-:W4:Y:S04]  /*0ef0*/  LDG.E.S16 R22, desc[UR10][R6.64+0x2400] ;  /* 0x0024000a06167981 */ /* 0x000f28000c1e1700 */
[----:B------:R-:W5:Y:S04]  /*0f00*/  LDG.E.S16 R20, desc[UR10][R6.64+0x2600] ;  /* 0x0026000a06147981 */ /* 0x000f68000c1e1700 */
[----:B------:R-:W5:Y:S04]  /*0f10*/  LDG.E.S16 R18, desc[UR10][R6.64+0x2800] ;  /* 0x0028000a06127981 */ /* 0x000f68000c1e1700 */
[----:B------:R-:W5:Y:S04]  /*0f20*/  LDG.E.S16 R14, desc[UR10][R6.64+0x2a00] ;  /* 0x002a000a060e7981 */ /* 0x000f68000c1e1700 */
[----:B------:R-:W5:Y:S04]  /*0f30*/  LDG.E.S16 R12, desc[UR10][R6.64+0x2c00] ;  /* 0x002c000a060c7981 */ /* 0x000f68000c1e1700 */
[----:B------:R0:W5:Y:S01]  /*0f40*/  LDG.E.S16 R16, desc[UR10][R6.64+0x2e00] ;  /* 0x002e000a06107981 */ /* 0x000162000c1e1700 */
[C---:B------:R-:W-:Y:S01]  /*0f50*/  VIADD R17, R13.reuse, 0x1100 ;  /* 0x000011000d117836 */ /* 0x040fe20000000000 */
[----:B------:R-:W-:Y:S01]  /*0f60*/  SHF.R.U32.HI R11, RZ, 0x3, R11 ;  /* 0x00000003ff0b7819 */ /* 0x000fe2000001160b */
[----:B------:R-:W-:-:S02]  /*0f70*/  VIADD R19, R13, 0x1200 ;  /* 0x000012000d137836 */ /* 0x000fc40000000000 */
[C---:B------:R-:W-:Y:S01]  /*0f80*/  VIADD R23, R13.reuse, 0x1500 ;  /* 0x000015000d177836 */ /* 0x040fe20000000000 */
[----:B------:R-:W-:Y:S01]  /*0f90*/  SHF.R.U32.HI R17, RZ, 0x3, R17 ;  /* 0x00000003ff117819 */ /* 0x000fe20000011611 */
[C---:B------:R-:W-:Y:S01]  /*0fa0*/  VIADD R25, R13.reuse, 0x1600 ;  /* 0x000016000d197836 */ /* 0x040fe20000000000 */
[----:B------:R-:W-:Y:S01]  /*0fb0*/  SHF.R.U32.HI R19, RZ, 0x3, R19 ;  /* 0x00000003ff137819 */ /* 0x000fe20000011613 */
[----:B------:R-:W-:Y:S01]  /*0fc0*/  VIADD R27, R13, 0x1700 ;  /* 0x000017000d1b7836 */ /* 0x000fe20000000000 */
[----:B------:R-:W-:Y:S01]  /*0fd0*/  LOP3.LUT R11, R11, 0x1fffffc0, RZ, 0xc0, !PT ;  /* 0x1fffffc00b0b7812 */ /* 0x000fe200078ec0ff */
[----:B0-----:R-:W-:Y:S01]  /*0fe0*/  VIADD R6, R13, 0x1300 ;  /* 0x000013000d067836 */ /* 0x001fe20000000000 */
[----:B------:R-:W-:Y:S01]  /*0ff0*/  LOP3.LUT R17, R17, 0x1fffffc0, RZ, 0xc0, !PT ;  /* 0x1fffffc011117812 */ /* 0x000fe200078ec0ff */
[----:B------:R-:W-:Y:S01]  /*1000*/  VIADD R7, R13, 0x1400 ;  /* 0x000014000d077836 */ /* 0x000fe20000000000 */
[----:B------:R-:W-:Y:S01]  /*1010*/  SHF.R.U32.HI R23, RZ, 0x3, R23 ;  /* 0x00000003ff177819 */ /* 0x000fe20000011617 */
[C---:B------:R-:W-:Y:S01]  /*1020*/  IMAD.IADD R11, R8.reuse, 0x1, R11 ;  /* 0x00000001080b7824 */ /* 0x040fe200078e020b */
[----:B------:R-:W-:Y:S01]  /*1030*/  SHF.R.U32.HI R6, RZ, 0x3, R6 ;  /* 0x00000003ff067819 */ /* 0x000fe20000011606 */
[----:B------:R-:W-:Y:S01]  /*1040*/  IMAD.IADD R17, R8, 0x1, R17 ;  /* 0x0000000108117824 */ /* 0x000fe200078e0211 */
[----:B------:R-:W-:-:S02]  /*1050*/  SHF.R.U32.HI R21, RZ, 0x3, R7 ;  /* 0x00000003ff157819 */ /* 0x000fc40000011607 */
[----:B------:R-:W-:Y:S02]  /*1060*/  LOP3.LUT R19, R19, 0x1fffffc0, RZ, 0xc0, !PT ;  /* 0x1fffffc013137812 */ /* 0x000fe400078ec0ff */
[----:B------:R-:W-:Y:S02]  /*1070*/  SHF.R.U32.HI R25, RZ, 0x3, R25 ;  /* 0x00000003ff197819 */ /* 0x000fe40000011619 */
[----:B------:R-:W-:Y:S01]  /*1080*/  SHF.R.U32.HI R27, RZ, 0x3, R27 ;  /* 0x00000003ff1b7819 */ /* 0x000fe2000001161b */
[----:B------:R-:W-:Y:S01]  /*1090*/  IMAD.IADD R19, R8, 0x1, R19 ;  /* 0x0000000108137824 */ /* 0x000fe200078e0213 */
[----:B------:R-:W-:Y:S02]  /*10a0*/  LOP3.LUT R7, R6, 0x1fffffc0, RZ, 0xc0, !PT ;  /* 0x1fffffc006077812 */ /* 0x000fe400078ec0ff */
[----:B------:R-:W-:Y:S02]  /*10b0*/  LOP3.LUT R21, R21, 0x1fffffc0, RZ, 0xc0, !PT ;  /* 0x1fffffc015157812 */ /* 0x000fe400078ec0ff */
[----:B------:R-:W-:Y:S01]  /*10c0*/  LOP3.LUT R23, R23, 0x1fffffc0, RZ, 0xc0, !PT ;  /* 0x1fffffc017177812 */ /* 0x000fe200078ec0ff */
[C---:B------:R-:W-:Y:S01]  /*10d0*/  IMAD.IADD R7, R8.reuse, 0x1, R7 ;  /* 0x0000000108077824 */ /* 0x040fe200078e0207 */
[----:B------:R-:W-:Y:S01]  /*10e0*/  LOP3.LUT R25, R25, 0x1fffffc0, RZ, 0xc0, !PT ;  /* 0x1fffffc019197812 */ /* 0x000fe200078ec0ff */
[C---:B------:R-:W-:Y:S01]  /*10f0*/  IMAD.IADD R21, R8.reuse, 0x1, R21 ;  /* 0x0000000108157824 */ /* 0x040fe200078e0215 */
[----:B------:R-:W-:Y:S01]  /*1100*/  LOP3.LUT R27, R27, 0x1fffffc0, RZ, 0xc0, !PT ;  /* 0x1fffffc01b1b7812 */ /* 0x000fe200078ec0ff */
[----:B------:R-:W-:-:S02]  /*1110*/  IMAD.IADD R23, R8, 0x1, R23 ;  /* 0x0000000108177824 */ /* 0x000fc400078e0217 */
[C---:B------:R-:W-:Y:S02]  /*1120*/  IMAD.IADD R25, R8.reuse, 0x1, R25 ;  /* 0x0000000108197824 */ /* 0x040fe400078e0219 */
[----:B------:R-:W-:Y:S02]  /*1130*/  IMAD.IADD R27, R8, 0x1, R27 ;  /* 0x00000001081b7824 */ /* 0x000fe400078e021b */
[C---:B--2---:R-:W-:Y:S02]  /*1140*/  IMAD R24, R9.reuse, R24, RZ ;  /* 0x0000001809187224 */ /* 0x044fe400078e02ff */
[----:B---3--:R-:W-:-:S03]  /*1150*/  IMAD R26, R9, R26, RZ ;  /* 0x0000001a091a7224 */ /* 0x008fc600078e02ff */
[----:B------:R0:W-:Y:S01]  /*1160*/  ATOMS.ADD RZ, [R11], R24 ;  /* 0x000000180bff738c */ /* 0x0001e20000000000 */
[----:B----4-:R-:W-:-:S03]  /*1170*/  IMAD R22, R9, R22, RZ ;  /* 0x0000001609167224 */ /* 0x010fc600078e02ff */
[----:B------:R1:W-:Y:S01]  /*1180*/  ATOMS.ADD RZ, [R17], R26 ;  /* 0x0000001a11ff738c */ /* 0x0003e20000000000 */
[----:B-----5:R-:W-:-:S03]  /*1190*/  IMAD R20, R9, R20, RZ ;  /* 0x0000001409147224 */ /* 0x020fc600078e02ff */
[----:B------:R1:W-:Y:S01]  /*11a0*/  ATOMS.ADD RZ, [R19], R22 ;  /* 0x0000001613ff738c */ /* 0x0003e20000000000 */
[----:B0-----:R-:W-:Y:S02]  /*11b0*/  VIADD R11, R13, 0x1800 ;  /* 0x000018000d0b7836 */ /* 0x001fe40000000000 */
[C---:B------:R-:W-:Y:S01]  /*11c0*/  IMAD R18, R9.reuse, R18, RZ ;  /* 0x0000001209127224 */ /* 0x040fe200078e02ff */
[----:B------:R1:W-:Y:S01]  /*11d0*/  ATOMS.ADD RZ, [R7], R20 ;  /* 0x0000001407ff738c */ /* 0x0003e20000000000 */
[----:B------:R-:W-:-:S03]  /*11e0*/  IMAD R14, R9, R14, RZ ;  /* 0x0000000e090e7224 */ /* 0x000fc600078e02ff */
[----:B------:R1:W-:Y:S01]  /*11f0*/  ATOMS.ADD RZ, [R21], R18 ;  /* 0x0000001215ff738c */ /* 0x0003e20000000000 */
[----:B------:R-:W-:-:S03]  /*1200*/  IMAD R12, R9, R12, RZ ;  /* 0x0000000c090c7224 */ /* 0x000fc600078e02ff */
[----:B------:R1:W-:Y:S01]  /*1210*/  ATOMS.ADD RZ, [R23], R14 ;  /* 0x0000000e17ff738c */ /* 0x0003e20000000000 */
[----:B------:R-:W-:-:S03]  /*1220*/  IMAD R16, R9, R16, RZ ;  /* 0x0000001009107224 */ /* 0x000fc600078e02ff */
[----:B------:R1:W-:Y:S04]  /*1230*/  ATOMS.ADD RZ, [R25], R12 ;  /* 0x0000000c19ff738c */ /* 0x0003e80000000000 */
[----:B------:R1:W-:Y:S02]  /*1240*/  ATOMS.ADD RZ, [R27], R16 ;  /* 0x000000101bff738c */ /* 0x0003e40000000000 */
.L_x_18:
[----:B------:R-:W-:Y:S05]  /*1250*/  BSYNC.RECONVERGENT B1 ;  /* 0x0000000000017941 */ /* 0x000fea0003800200 */
.L_x_17:
[----:B------:R-:W-:Y:S05]  /*1260*/  @!P2 BRA `(.L_x_16) ;  /* 0x0000000000d0a947 */ /* 0x000fea0003800000 */
[----:B------:R-:W-:Y:S01]  /*1270*/  ISETP.GE.U32.AND P1, PT, R15, 0x4, PT ;  /* 0x000000040f00780c */ /* 0x000fe20003f26070 */
[----:B------:R-:W-:Y:S01]  /*1280*/  BSSY.RECONVERGENT B1, `(.L_x_19) ;  /* 0x0000021000017945 */ /* 0x000fe20003800200 */
[----:B------:R-:W-:-:S04]  /*1290*/  LOP3.LUT R10, R10, 0x3, RZ, 0xc0, !PT ;  /* 0x000000030a0a7812 */ /* 0x000fc800078ec0ff */
[----:B------:R-:W-:-:S07]  /*12a0*/  ISETP.NE.AND P2, PT, R10, RZ, PT ;  /* 0x000000ff0a00720c */ /* 0x000fce0003f45270 */
[----:B------:R-:W-:Y:S06]  /*12b0*/  @!P1 BRA `(.L_x_20) ;  /* 0x0000000000749947 */ /* 0x000fec0003800000 */
[----:B-1----:R-:W-:-:S05]  /*12c0*/  IMAD.WIDE.U32 R6, R11, 0x2, R4 ;  /* 0x000000020b067825 */ /* 0x002fca00078e0004 */
[----:B------:R-:W2:Y:S04]  /*12d0*/  LDG.E.S16 R12, desc[UR10][R6.64] ;  /* 0x0000000a060c7981 */ /* 0x000ea8000c1e1700 */
[----:B------:R-:W3:Y:S04]  /*12e0*/  LDG.E.S16 R14, desc[UR10][R6.64+0x200] ;  /* 0x0002000a060e7981 */ /* 0x000ee8000c1e1700 */
[----:B------:R-:W4:Y:S04]  /*12f0*/  LDG.E.S16 R16, desc[UR10][R6.64+0x400] ;  /* 0x0004000a06107981 */ /* 0x000f28000c1e1700 */
[----:B------:R-:W5:Y:S01]  /*1300*/  LDG.E.S16 R18, desc[UR10][R6.64+0x600] ;  /* 0x0006000a06127981 */ /* 0x000f62000c1e1700 */
[C---:B------:R-:W-:Y:S01]  /*1310*/  VIADD R13, R11.reuse, 0x100 ;  /* 0x000001000b0d7836 */ /* 0x040fe20000000000 */
[----:B------:R-:W-:Y:S01]  /*1320*/  SHF.R.U32.HI R19, RZ, 0x3, R11 ;  /* 0x00000003ff137819 */ /* 0x000fe2000001160b */
[----:B------:R-:W-:-:S02]  /*1330*/  VIADD R15, R11, 0x200 ;  /* 0x000002000b0f7836 */ /* 0x000fc40000000000 */
[C---:B------:R-:W-:Y:S01]  /*1340*/  VIADD R17, R11.reuse, 0x300 ;  /* 0x000003000b117836 */ /* 0x040fe20000000000 */
[----:B------:R-:W-:Y:S01]  /*1350*/  SHF.R.U32.HI R13, RZ, 0x3, R13 ;  /* 0x00000003ff0d7819 */ /* 0x000fe2000001160d */
[----:B------:R-:W-:Y:S01]  /*1360*/  VIADD R11, R11, 0x400 ;  /* 0x000004000b0b7836 */ /* 0x000fe20000000000 */
[----:B------:R-:W-:Y:S02]  /*1370*/  SHF.R.U32.HI R15, RZ, 0x3, R15 ;  /* 0x00000003ff0f7819 */ /* 0x000fe4000001160f */
[----:B------:R-:W-:Y:S02]  /*1380*/  SHF.R.U32.HI R17, RZ, 0x3, R17 ;  /* 0x00000003ff117819 */ /* 0x000fe40000011611 */
[----:B------:R-:W-:Y:S02]  /*1390*/  LOP3.LUT R19, R19, 0x1fffffc0, RZ, 0xc0, !PT ;  /* 0x1fffffc013137812 */ /* 0x000fe400078ec0ff */
[----:B------:R-:W-:Y:S02]  /*13a0*/  LOP3.LUT R13, R13, 0x1fffffc0, RZ, 0xc0, !PT ;  /* 0x1fffffc00d0d7812 */ /* 0x000fe400078ec0ff */
        /* <DEDUP_REMOVED lines=12> */
[----:B------:R0:W-:Y:S04]  /*1470*/  ATOMS.ADD RZ, [R15], R16 ;  /* 0x000000100fff738c */ /* 0x0001e80000000000 */
[----:B------:R0:W-:Y:S02]  /*1480*/  ATOMS.ADD RZ, [R17], R18 ;  /* 0x0000001211ff738c */ /* 0x0001e40000000000 */
.L_x_20:
[----:B------:R-:W-:Y:S05]  /*1490*/  BSYNC.RECONVERGENT B1 ;  /* 0x0000000000017941 */ /* 0x000fea0003800200 */
.L_x_19:
[----:B------:R-:W-:Y:S05]  /*14a0*/  @!P2 BRA `(.L_x_16) ;  /* 0x000000000040a947 */ /* 0x000fea0003800000 */
[----:B------:R-:W-:-:S04]  /*14b0*/  IMAD.WIDE.U32 R4, R11, 0x2, R4 ;  /* 0x000000020b047825 */ /* 0x000fc800078e0004 */
[----:B------:R-:W-:Y:S02]  /*14c0*/  IMAD.MOV R10, RZ, RZ, -R10 ;  /* 0x000000ffff0a7224 */ /* 0x000fe400078e0a0a */
[----:B01----:R-:W-:-:S07]  /*14d0*/  IMAD.MOV.U32 R12, RZ, RZ, R4 ;  /* 0x000000ffff0c7224 */ /* 0x003fce00078e0004 */
.L_x_21:
[----:B------:R-:W-:-:S06]  /*14e0*/  IMAD.MOV.U32 R4, RZ, RZ, R12 ;  /* 0x000000ffff047224 */ /* 0x000fcc00078e000c */
[----:B--2---:R0:W2:Y:S01]  /*14f0*/  LDG.E.S16 R4, desc[UR10][R4.64] ;  /* 0x0000000a04047981 */ /* 0x0040a2000c1e1700 */
[----:B------:R-:W-:Y:S01]  /*1500*/  VIADD R10, R10, 0x1 ;  /* 0x000000010a0a7836 */ /* 0x000fe20000000000 */
[----:B------:R-:W-:Y:S01]  /*1510*/  SHF.R.U32.HI R6, RZ, 0x3, R11 ;  /* 0x00000003ff067819 */ /* 0x000fe2000001160b */
[----:B------:R-:W-:Y:S01]  /*1520*/  VIADD R11, R11, 0x100 ;  /* 0x000001000b0b7836 */ /* 0x000fe20000000000 */
[----:B------:R-:W-:Y:S02]  /*1530*/  IADD3 R12, P2, PT, R12, 0x200, RZ ;  /* 0x000002000c0c7810 */ /* 0x000fe40007f5e0ff */
[----:B------:R-:W-:Y:S02]  /*1540*/  ISETP.NE.AND P1, PT, R10, RZ, PT ;  /* 0x000000ff0a00720c */ /* 0x000fe40003f25270 */
[----:B------:R-:W-:Y:S01]  /*1550*/  LOP3.LUT R7, R6, 0x1fffffc0, RZ, 0xc0, !PT ;  /* 0x1fffffc006077812 */ /* 0x000fe200078ec0ff */
[----:B0-----:R-:W-:-:S04]  /*1560*/  IMAD.X R5, RZ, RZ, R5, P2 ;  /* 0x000000ffff057224 */ /* 0x001fc800010e0605 */
[----:B------:R-:W-:Y:S02]  /*1570*/  IMAD.IADD R7, R8, 0x1, R7 ;  /* 0x0000000108077824 */ /* 0x000fe400078e0207 */
[----:B--2---:R-:W-:-:S05]  /*1580*/  IMAD R6, R9, R4, RZ ;  /* 0x0000000409067224 */ /* 0x004fca00078e02ff */
[----:B------:R2:W-:Y:S01]  /*1590*/  ATOMS.ADD RZ, [R7], R6 ;  /* 0x0000000607ff738c */ /* 0x0005e20000000000 */
[----:B------:R-:W-:Y:S05]  /*15a0*/  @P1 BRA `(.L_x_21) ;  /* 0xfffffffc00cc1947 */ /* 0x000fea000383ffff */
.L_x_16:
[----:B------:R-:W-:Y:S05]  /*15b0*/  BSYNC.RECONVERGENT B0 ;  /* 0x0000000000007941 */ /* 0x000fea0003800200 */
.L_x_15:
[----:B------:R-:W-:Y:S06]  /*15c0*/  BAR.SYNC.DEFER_BLOCKING 0x0 ;  /* 0x0000000000007b1d */ /* 0x000fec0000010000 */
[----:B------:R-:W-:Y:S05]  /*15d0*/  @P0 EXIT ;  /* 0x000000000000094d */ /* 0x000fea0003800000 */
[C---:B-1----:R-:W-:Y:S01]  /*15e0*/  LEA R20, R0.reuse, UR5, 0x6 ;  /* 0x0000000500147c11 */ /* 0x042fe2000f8e30ff */
[----:B------:R-:W-:Y:S01]  /*15f0*/  IMAD R3, R3, 0x24, R2 ;  /* 0x0000002403037824 */ /* 0x000fe200078e0202 */
[----:B------:R-:W1:Y:S03]  /*1600*/  LDCU.64 UR6, c[0x0][0x390] ;  /* 0x00007200ff0677ac */ /* 0x000e660008000a00 */
[----:B--2---:R-:W2:Y:S01]  /*1610*/  LDS.128 R4, [R20+0x10] ;  /* 0x0000100014047984 */ /* 0x004ea20000000c00 */
[----:B------:R-:W-:-:S03]  /*1620*/  IMAD R0, R0, 0x144, R3 ;  /* 0x0000014400007824 */ /* 0x000fc600078e0203 */
[----:B------:R-:W3:Y:S01]  /*1630*/  LDS.128 R8, [R20] ;  /* 0x0000000014087984 */ /* 0x000ee20000000c00 */
[----:B------:R-:W-:-:S03]  /*1640*/  VIADD R0, R0, 0x13 ;  /* 0x0000001300007836 */ /* 0x000fc60000000000 */
[----:B0---4-:R-:W0:Y:S04]  /*1650*/  LDS.128 R12, [R20+0x20] ;  /* 0x00002000140c7984 */ /* 0x011e280000000c00 */
[----:B------:R-:W4:Y:S01]  /*1660*/  LDS.128 R16, [R20+0x30] ;  /* 0x0000300014107984 */ /* 0x000f220000000c00 */
[C---:B--2---:R-:W-:Y:S01]  /*1670*/  IMAD.IADD R2, R6.reuse, 0x1, R7 ;  /* 0x0000000106027824 */ /* 0x044fe200078e0207 */
[----:B------:R-:W-:Y:S02]  /*1680*/  IADD3 R3, PT, PT, R6, R4, R5 ;  /* 0x0000000406037210 */ /* 0x000fe40007ffe005 */
[----:B---3--:R-:W-:Y:S02]  /*1690*/  IADD3 R8, PT, PT, R10, R8, R9 ;  /* 0x000000080a087210 */ /* 0x008fe40007ffe009 */
[----:B------:R-:W-:-:S02]  /*16a0*/  IADD3 R11, PT, PT, R2, R10, R11 ;  /* 0x0000000a020b7210 */ /* 0x000fc40007ffe00b */
[----:B0-----:R-:W-:Y:S02]  /*16b0*/  IADD3 R12, PT, PT, R14, R12, R13 ;  /* 0x0000000c0e0c7210 */ /* 0x001fe40007ffe00d */
[----:B------:R-:W-:Y:S02]  /*16c0*/  IADD3 R9, PT, PT, R13, R9, R5 ;  /* 0x000000090d097210 */ /* 0x000fe40007ffe005 */
[----:B------:R-:W-:Y:S02]  /*16d0*/  IADD3 R5, PT, PT, R5, -R2, -R13 ;  /* 0x8000000205057210 */ /* 0x000fe40007ffe80d */
[----:B----4-:R-:W-:Y:S02]  /*16e0*/  IADD3 R16, PT, PT, R17, R12, R16 ;  /* 0x0000000c11107210 */ /* 0x010fe40007ffe010 */
[----:B------:R-:W-:Y:S02]  /*16f0*/  IADD3 R5, PT, PT, R15, R5, R14 ;  /* 0x000000050f057210 */ /* 0x000fe40007ffe00e */
[----:B------:R-:W-:-:S02]  /*1700*/  IADD3 R8, PT, PT, R12, R8, R3 ;  /* 0x000000080c087210 */ /* 0x000fc40007ffe003 */
[----:B------:R-:W-:Y:S02]  /*1710*/  IADD3 R16, PT, PT, R3, -R16, -R18 ;  /* 0x8000001003107210 */ /* 0x000fe40007ffe812 */
[----:B------:R-:W-:Y:S01]  /*1720*/  IADD3 R2, PT, PT, R15, R11, R14 ;  /* 0x0000000b0f027210 */ /* 0x000fe20007ffe00e */
[----:B------:R-:W-:Y:S01]  /*1730*/  VIADD R8, R8, 0x40 ;  /* 0x0000004008087836 */ /* 0x000fe20000000000 */
[----:B------:R-:W-:Y:S01]  /*1740*/  IADD3 R4, PT, PT, R18, R5, -R17 ;  /* 0x0000000512047210 */ /* 0x000fe20007ffe811 */
[----:B------:R-:W-:Y:S01]  /*1750*/  VIADD R16, R16, 0x40 ;  /* 0x0000004010107836 */ /* 0x000fe20000000000 */
[----:B------:R-:W-:Y:S02]  /*1760*/  IADD3 R9, PT, PT, R9, 0x40, -R2 ;  /* 0x0000004009097810 */ /* 0x000fe40007ffe802 */
[----:B------:R-:W-:Y:S02]  /*1770*/  IADD3 R4, PT, PT, R4, 0x40, R19 ;  /* 0x0000004004047810 */ /* 0x000fe40007ffe013 */
[----:B-1----:R-:W-:-:S02]  /*1780*/  IADD3 R2, P0, PT, R0, UR6, RZ ;  /* 0x0000000600027c10 */ /* 0x002fc4000ff1e0ff */
[----:B------:R-:W-:Y:S02]  /*1790*/  SHF.R.S32.HI R8, RZ, 0x7, R8 ;  /* 0x00000007ff087819 */ /* 0x000fe40000011408 */
[----:B------:R-:W-:Y:S02]  /*17a0*/  SHF.R.S32.HI R9, RZ, 0x7, R9 ;  /* 0x00000007ff097819 */ /* 0x000fe40000011409 */
[----:B------:R-:W-:Y:S02]  /*17b0*/  SHF.R.S32.HI R16, RZ, 0x7, R16 ;  /* 0x00000007ff107819 */ /* 0x000fe40000011410 */
[----:B------:R-:W-:Y:S02]  /*17c0*/  SHF.R.S32.HI R4, RZ, 0x7, R4 ;  /* 0x00000007ff047819 */ /* 0x000fe40000011404 */
[----:B------:R-:W-:Y:S02]  /*17d0*/  LEA.HI.X.SX32 R3, R0, UR7, 0x1, P0 ;  /* 0x0000000700037c11 */ /* 0x000fe400080f0eff */
[----:B------:R-:W-:-:S02]  /*17e0*/  ISETP.GE.AND P0, PT, R8, -0x7f, PT ;  /* 0xffffff810800780c */ /* 0x000fc40003f06270 */
[C---:B------:R-:W-:Y:S02]  /*17f0*/  ISETP.GE.AND P1, PT, R9.reuse, -0x7f, PT ;  /* 0xffffff810900780c */ /* 0x040fe40003f26270 */
[----:B------:R-:W-:Y:S02]  /*1800*/  ISETP.GE.AND P2, PT, R16, -0x7f, PT ;  /* 0xffffff811000780c */ /* 0x000fe40003f46270 */
[----:B------:R-:W-:Y:S02]  /*1810*/  ISETP.GE.AND P3, PT, R4, -0x7f, PT ;  /* 0xffffff810400780c */ /* 0x000fe40003f66270 */
[----:B------:R-:W-:Y:S02]  /*1820*/  VIMNMX R8, PT, PT, R8, 0x7f, PT ;  /* 0x0000007f08087848 */ /* 0x000fe40003fe0100 */
[----:B------:R-:W-:Y:S02]  /*1830*/  VIMNMX R9, PT, PT, R9, 0x7f, PT ;  /* 0x0000007f09097848 */ /* 0x000fe40003fe0100 */
[----:B------:R-:W-:-:S02]  /*1840*/  VIMNMX R16, PT, PT, R16, 0x7f, PT ;  /* 0x0000007f10107848 */ /* 0x000fc40003fe0100 */
[----:B------:R-:W-:Y:S02]  /*1850*/  VIMNMX R4, PT, PT, R4, 0x7f, PT ;  /* 0x0000007f04047848 */ /* 0x000fe40003fe0100 */
[----:B------:R-:W-:Y:S02]  /*1860*/  LOP3.LUT R8, R8, 0x80, RZ, 0x3c, !PT ;  /* 0x0000008008087812 */ /* 0x000fe400078e3cff */
[----:B------:R-:W-:Y:S02]  /*1870*/  LOP3.LUT R9, R9, 0x80, RZ, 0x3c, !PT ;  /* 0x0000008009097812 */ /* 0x000fe400078e3cff */
[----:B------:R-:W-:Y:S02]  /*1880*/  LOP3.LUT R16, R16, 0x80, RZ, 0x3c, !PT ;  /* 0x0000008010107812 */ /* 0x000fe400078e3cff */
[----:B------:R-:W-:Y:S02]  /*1890*/  LOP3.LUT R4, R4, 0x80, RZ, 0x3c, !PT ;  /* 0x0000008004047812 */ /* 0x000fe400078e3cff */
[----:B------:R-:W-:-:S02]  /*18a0*/  SEL R5, R8, RZ, P0 ;  /* 0x000000ff08057207 */ /* 0x000fc40000000000 */
[----:B------:R-:W-:Y:S02]  /*18b0*/  SEL R9, R9, RZ, P1 ;  /* 0x000000ff09097207 */ /* 0x000fe40000800000 */
[----:B------:R-:W-:Y:S01]  /*18c0*/  SEL R7, R16, RZ, P2 ;  /* 0x000000ff10077207 */ /* 0x000fe20001000000 */
[----:B------:R-:W-:Y:S01]  /*18d0*/  STG.E.U8 desc[UR10][R2.64], R5 ;  /* 0x0000000502007986 */ /* 0x000fe2000c10110a */
[----:B------:R-:W-:-:S03]  /*18e0*/  SEL R11, R4, RZ, P3 ;  /* 0x000000ff040b7207 */ /* 0x000fc60001800000 */
[----:B------:R-:W-:Y:S04]  /*18f0*/  STG.E.U8 desc[UR10][R2.64+0x1], R9 ;  /* 0x0000010902007986 */ /* 0x000fe8000c10110a */
[----:B------:R-:W-:Y:S04]  /*1900*/  STG.E.U8 desc[UR10][R2.64+0x12], R7 ;  /* 0x0000120702007986 */ /* 0x000fe8000c10110a */
[----:B------:R-:W-:Y:S01]  /*1910*/  STG.E.U8 desc[UR10][R2.64+0x13], R11 ;  /* 0x0000130b02007986 */ /* 0x000fe2000c10110a */
[----:B------:R-:W-:Y:S05]  /*1920*/  EXIT ;  /* 0x000000000000794d */ /* 0x000fea0003800000 */
.L_x_22:
        /* <DEDUP_REMOVED lines=13> */
.L_x_60:


//--------------------- .text._Z16conv_same_tilingPaS_S_ --------------------------
	.section	.text._Z16conv_same_tilingPaS_S_,"ax",@progbits
	.align	128
        .global         _Z16conv_same_tilingPaS_S_
        .type           _Z16conv_same_tilingPaS_S_,@function
        .size           _Z16conv_same_tilingPaS_S_,(.L_x_61 - _Z16conv_same_tilingPaS_S_)
        .other          _Z16conv_same_tilingPaS_S_,@"STO_CUDA_ENTRY STV_DEFAULT"
_Z16conv_same_tilingPaS_S_:
.text._Z16conv_same_tilingPaS_S_:
[----:B------:R-:W-:Y:S01]  /*0000*/  LDC R1, c[0x0][0x37c] ;  /* 0x0000df00ff017b82 */ /* 0x000fe20000000800 */
[----:B------:R-:W0:Y:S01]  /*0010*/  S2R R3, SR_TID.X ;  /* 0x0000000000037919 */ /* 0x000e220000002100 */
[----:B------:R-:W1:Y:S01]  /*0020*/  LDCU.64 UR8, c[0x0][0x358] ;  /* 0x00006b00ff0877ac */ /* 0x000e620008000a00 */
[----:B------:R-:W-:Y:S01]  /*0030*/  BSSY.RECONVERGENT B0, `(.L_x_23) ;  /* 0x000001d000007945 */ /* 0x000fe20003800200 */
[----:B------:R-:W2:Y:S01]  /*0040*/  S2R R0, SR_CTAID.X ;  /* 0x0000000000007919 */ /* 0x000ea20000002500 */
[----:B------:R-:W3:Y:S01]  /*0050*/  LDCU.64 UR6, c[0x0][0x380] ;  /* 0x00007000ff0677ac */ /* 0x000ee20008000a00 */
[----:B------:R-:W4:Y:S01]  /*0060*/  S2R R2, SR_CTAID.Y ;  /* 0x0000000000027919 */ /* 0x000f220000002600 */
[----:B0-----:R-:W-:-:S13]  /*0070*/  ISETP.GT.U32.AND P0, PT, R3, 0x1ff, PT ;  /* 0x000001ff0300780c */ /* 0x001fda0003f04070 */
[----:B-1234-:R-:W-:Y:S05]  /*0080*/  @P0 BRA `(.L_x_24) ;  /* 0x00000000005c0947 */ /* 0x01efea0003800000 */
[----:B------:R-:W0:Y:S01]  /*0090*/  S2UR UR5, SR_CgaCtaId ;  /* 0x00000000000579c3 */ /* 0x000e220000008800 */
[--C-:B------:R-:W-:Y:S01]  /*00a0*/  SHF.R.U32.HI R5, RZ, 0x4, R3.reuse ;  /* 0x00000004ff057819 */ /* 0x100fe20000011603 */
[----:B------:R-:W-:Y:S01]  /*00b0*/  UMOV UR4, 0x400 ;  /* 0x0000040000047882 */ /* 0x000fe20000000000 */
[--C-:B------:R-:W-:Y:S01]  /*00c0*/  SHF.R.U32.HI R4, RZ, 0x2, R3.reuse ;  /* 0x00000002ff047819 */ /* 0x100fe20000011603 */
[----:B------:R-:W-:Y:S01]  /*00d0*/  UIADD3 UR4, UPT, UPT, UR4, 0x200, URZ ;  /* 0x0000020004047890 */ /* 0x000fe2000fffe0ff */
[----:B------:R-:W-:Y:S02]  /*00e0*/  IMAD.MOV.U32 R8, RZ, RZ, R3 ;  /* 0x000000ffff087224 */ /* 0x000fe400078e0003 */
[----:B------:R-:W-:Y:S01]  /*00f0*/  LOP3.LUT R4, R4, 0x3, RZ, 0xc0, !PT ;  /* 0x0000000304047812 */ /* 0x000fe200078ec0ff */
[----:B------:R-:W-:-:S04]  /*0100*/  IMAD R5, R5, 0x9, R2 ;  /* 0x0000000905057824 */ /* 0x000fc800078e0202 */
[----:B------:R-:W-:Y:S01]  /*0110*/  IMAD R5, R5, 0x2, R4 ;  /* 0x0000000205057824 */ /* 0x000fe200078e0204 */
[----:B------:R-:W-:-:S03]  /*0120*/  LOP3.LUT R4, R3, 0x3, RZ, 0xc0, !PT ;  /* 0x0000000303047812 */ /* 0x000fc600078ec0ff */
[----:B------:R-:W-:-:S04]  /*0130*/  IMAD R5, R5, 0x9, R0 ;  /* 0x0000000905057824 */ /* 0x000fc800078e0200 */
[----:B------:R-:W-:Y:S01]  /*0140*/  IMAD.U32 R7, R5, 0x2, R4 ;  /* 0x0000000205077824 */ /* 0x000fe200078e0004 */
[----:B0-----:R-:W-:-:S06]  /*0150*/  ULEA UR4, UR5, UR4, 0x18 ;  /* 0x0000000405047291 */ /* 0x001fcc000f8ec0ff */
[----:B------:R-:W-:-:S07]  /*0160*/  VIADD R6, R3, UR4 ;  /* 0x0000000403067c36 */ /* 0x000fce0008000000 */
.L_x_25:
[----:B------:R-:W-:-:S04]  /*0170*/  IADD3 R4, P0, PT, R7, UR6, RZ ;  /* 0x0000000607047c10 */ /* 0x000fc8000ff1e0ff */
[----:B------:R-:W-:-:S06]  /*0180*/  LEA.HI.X.SX32 R5, R7, UR7, 0x1, P0 ;  /* 0x0000000707057c11 */ /* 0x000fcc00080f0eff */
[----:B------:R-:W2:Y:S01]  /*0190*/  LDG.E.U8 R5, desc[UR8][R4.64] ;  /* 0x0000000804057981 */ /* 0x000ea2000c1e1100 */
[C---:B------:R-:W-:Y:S01]  /*01a0*/  ISETP.GE.U32.AND P0, PT, R8.reuse, 0x100, PT ;  /* 0x000001000800780c */ /* 0x040fe20003f06070 */
[----:B------:R-:W-:Y:S02]  /*01b0*/  VIADD R8, R8, 0x100 ;  /* 0x0000010008087836 */ /* 0x000fe40000000000 */
[----:B------:R-:W-:Y:S01]  /*01c0*/  VIADD R7, R7, 0x1440 ;  /* 0x0000144007077836 */ /* 0x000fe20000000000 */
[----:B--2---:R0:W-:Y:S02]  /*01d0*/  STS.U8 [R6], R5 ;  /* 0x0000000506007388 */ /* 0x0041e40000000000 */
[----:B0-----:R-:W-:-:S07]  /*01e0*/  VIADD R6, R6, 0x100 ;  /* 0x0000010006067836 */ /* 0x001fce0000000000 */
[----:B------:R-:W-:Y:S05]  /*01f0*/  @!P0 BRA `(.L_x_25) ;  /* 0xfffffffc00dc8947 */ /* 0x000fea000383ffff */
.L_x_24:
[----:B------:R-:W-:Y:S05]  /*0200*/  BSYNC.RECONVERGENT B0 ;  /* 0x0000000000007941 */ /* 0x000fea0003800200 */
.L_x_23:
[----:B------:R-:W0:Y:S01]  /*0210*/  S2UR UR5, SR_CgaCtaId ;  /* 0x00000000000579c3 */ /* 0x000e220000008800 */
[--C-:B------:R-:W-:Y:S01]  /*0220*/  SHF.R.U32.HI R6, RZ, 0x2, R3.reuse ;  /* 0x00000002ff067819 */ /* 0x100fe20000011603 */
[----:B------:R-:W-:Y:S01]  /*0230*/  UMOV UR4, 0x400 ;  /* 0x0000040000047882 */ /* 0x000fe20000000000 */
[C---:B------:R-:W-:Y:S01]  /*0240*/  IMAD.SHL.U32 R5, R3.reuse, 0x4, RZ ;  /* 0x0000000403057824 */ /* 0x040fe200078e00ff */
[----:B------:R-:W-:Y:S01]  /*0250*/  UIADD3 UR6, UPT, UPT, UR4, 0x200, URZ ;  /* 0x0000020004067890 */ /* 0x000fe2000fffe0ff */
[----:B------:R-:W-:Y:S01]  /*0260*/  ISETP.GT.U32.AND P0, PT, R3, 0x7f, PT ;  /* 0x0000007f0300780c */ /* 0x000fe20003f04070 */
[----:B------:R-:W-:Y:S01]  /*0270*/  IMAD.SHL.U32 R4, R6, 0x10, RZ ;  /* 0x0000001006047824 */ /* 0x000fe200078e00ff */
[----:B------:R-:W-:Y:S01]  /*0280*/  SHF.R.U32.HI R7, RZ, 0x1, R3 ;  /* 0x00000001ff077819 */ /* 0x000fe20000011603 */
[----:B------:R-:W-:Y:S01]  /*0290*/  BSSY.RECONVERGENT B0, `(.L_x_26) ;  /* 0x0000043000007945 */ /* 0x000fe20003800200 */
[----:B------:R-:W-:Y:S02]  /*02a0*/  LOP3.LUT R9, R5, 0x8, RZ, 0xc0, !PT ;  /* 0x0000000805097812 */ /* 0x000fe400078ec0ff */
[----:B------:R-:W-:-:S02]  /*02b0*/  LOP3.LUT R8, R4, 0x1f0, RZ, 0xc0, !PT ;  /* 0x000001f004087812 */ /* 0x000fc400078ec0ff */
[----:B------:R-:W-:Y:S02]  /*02c0*/  LOP3.LUT R5, R5, 0x4, RZ, 0xc0, !PT ;  /* 0x0000000405057812 */ /* 0x000fe400078ec0ff */
[----:B------:R-:W-:Y:S02]  /*02d0*/  LOP3.LUT R7, R7, 0x1, RZ, 0xc0, !PT ;  /* 0x0000000107077812 */ /* 0x000fe400078ec0ff */
[----:B------:R-:W-:Y:S02]  /*02e0*/  SHF.R.U32.HI R22, RZ, 0x7, R3 ;  /* 0x00000007ff167819 */ /* 0x000fe40000011603 */
[----:B------:R-:W-:Y:S01]  /*02f0*/  LOP3.LUT R11, R6, 0x1f, RZ, 0xc0, !PT ;  /* 0x0000001f060b7812 */ /* 0x000fe200078ec0ff */
[----:B0-----:R-:W-:-:S04]  /*0300*/  ULEA UR6, UR5, UR6, 0x18 ;  /* 0x0000000605067291 */ /* 0x001fc8000f8ec0ff */
[C---:B------:R-:W-:Y:S01]  /*0310*/  IMAD R11, R22.reuse, 0x20, R11 ;  /* 0x00000020160b7824 */ /* 0x040fe200078e020b */
[----:B------:R-:W-:Y:S01]  /*0320*/  ULEA UR4, UR5, UR4, 0x18 ;  /* 0x0000000405047291 */ /* 0x000fe2000f8ec0ff */
[----:B------:R-:W-:Y:S02]  /*0330*/  IMAD R22, R22, 0x2, R7 ;  /* 0x0000000216167824 */ /* 0x000fe400078e0207 */
[----:B------:R-:W-:Y:S02]  /*0340*/  IMAD R21, R11, 0x9, RZ ;  /* 0x000000090b157824 */ /* 0x000fe400078e02ff */
[----:B------:R-:W-:Y:S01]  /*0350*/  VIADD R10, R8, UR6 ;  /* 0x00000006080a7c36 */ /* 0x000fe20008000000 */
[----:B------:R-:W-:Y:S02]  /*0360*/  IADD3 R8, PT, PT, R9, UR4, R4 ;  /* 0x0000000409087c10 */ /* 0x000fe4000fffe004 */
[----:B------:R-:W-:Y:S01]  /*0370*/  LOP3.LUT R9, R3, 0x1, RZ, 0xc0, !PT ;  /* 0x0000000103097812 */ /* 0x000fe200078ec0ff */
[----:B------:R-:W-:-:S02]  /*0380*/  IMAD R10, R7, 0x4, R10 ;  /* 0x00000004070a7824 */ /* 0x000fc400078e020a */
[----:B------:R-:W-:Y:S02]  /*0390*/  IMAD.IADD R8, R8, 0x1, R5 ;  /* 0x0000000108087824 */ /* 0x000fe400078e0205 */
[----:B------:R-:W-:Y:S01]  /*03a0*/  IMAD.IADD R12, R9, 0x1, R10 ;  /* 0x00000001090c7824 */ /* 0x000fe200078e020a */
[----:B------:R-:W0:Y:S01]  /*03b0*/  LDC.64 R4, c[0x0][0x388] ;  /* 0x0000e200ff047b82 */ /* 0x000e220000000a00 */
[----:B------:R-:W-:Y:S01]  /*03c0*/  IMAD R22, R22, 0x2, R9 ;  /* 0x0000000216167824 */ /* 0x000fe200078e0209 */
[----:B------:R-:W-:Y:S06]  /*03d0*/  @!P0 STS [R8], RZ ;  /* 0x000000ff08008388 */ /* 0x000fec0000000800 */
[----:B------:R-:W-:Y:S01]  /*03e0*/  BAR.SYNC.DEFER_BLOCKING 0x0 ;  /* 0x0000000000007b1d */ /* 0x000fe20000010000 */
[----:B0-----:R-:W-:-:S04]  /*03f0*/  IADD3 R4, P1, PT, R21, R4, RZ ;  /* 0x0000000415047210 */ /* 0x001fc80007f3e0ff */
[----:B------:R-:W-:Y:S01]  /*0400*/  IADD3 R4, P2, PT, R4, 0x4, RZ ;  /* 0x0000000404047810 */ /* 0x000fe20007f5e0ff */
[----:B------:R-:W-:Y:S03]  /*0410*/  LDS.U8 R13, [R12] ;  /* 0x000000000c0d7984 */ /* 0x000fe60000000000 */
[----:B------:R-:W-:Y:S01]  /*0420*/  IADD3.X R5, PT, PT, RZ, RZ, R5, P2, P1 ;  /* 0x000000ffff057210 */ /* 0x000fe200017e2405 */
[----:B------:R-:W0:Y:S04]  /*0430*/  LDS.U8 R14, [R12+0x1] ;  /* 0x000001000c0e7984 */ /* 0x000e280000000000 */
[----:B------:R-:W-:Y:S04]  /*0440*/  LDS.U8 R15, [R12+0x2] ;  /* 0x000002000c0f7984 */ /* 0x000fe80000000000 */
[----:B------:R-:W1:Y:S04]  /*0450*/  LDS.U8 R16, [R12+0x4] ;  /* 0x000004000c107984 */ /* 0x000e680000000000 */
[----:B------:R-:W-:Y:S04]  /*0460*/  LDS.U8 R17, [R12+0x5] ;  /* 0x000005000c117984 */ /* 0x000fe80000000000 */
[----:B------:R-:W2:Y:S04]  /*0470*/  LDS.U8 R18, [R12+0x6] ;  /* 0x000006000c127984 */ /* 0x000ea80000000000 */
[----:B------:R-:W-:Y:S04]  /*0480*/  LDS.U8 R19, [R12+0x8] ;  /* 0x000008000c137984 */ /* 0x000fe80000000000 */
[----:B------:R-:W3:Y:S04]  /*0490*/  LDS.U8 R20, [R12+0x9] ;  /* 0x000009000c147984 */ /* 0x000ee80000000000 */
[----:B------:R4:W4:Y:S01]  /*04a0*/  LDS.S8 R10, [R12+0xa] ;  /* 0x00000a000c0a7984 */ /* 0x0009220000000200 */
[----:B0-----:R-:W-:Y:S01]  /*04b0*/  PRMT R14, R13, 0x3340, R14 ;  /* 0x000033400d0e7816 */ /* 0x001fe2000000000e */
[----:B------:R-:W-:Y:S01]  /*04c0*/  IMAD.MOV.U32 R13, RZ, RZ, R3 ;  /* 0x000000ffff0d7224 */ /* 0x000fe200078e0003 */
[----:B------:R-:W-:-:S02]  /*04d0*/  LEA R3, R22, UR4, 0x2 ;  /* 0x0000000416037c11 */ /* 0x000fc4000f8e10ff */
[----:B-1----:R-:W-:-:S04]  /*04e0*/  PRMT R11, R15, 0x3340, R16 ;  /* 0x000033400f0b7816 */ /* 0x002fc80000000010 */
[----:B------:R-:W-:Y:S02]  /*04f0*/  PRMT R11, R14, 0x5410, R11 ;  /* 0x000054100e0b7816 */ /* 0x000fe4000000000b */
[----:B--2---:R-:W-:Y:S02]  /*0500*/  PRMT R18, R17, 0x3340, R18 ;  /* 0x0000334011127816 */ /* 0x004fe40000000012 */
[----:B---3--:R-:W-:-:S04]  /*0510*/  PRMT R19, R19, 0x3340, R20 ;  /* 0x0000334013137816 */ /* 0x008fc80000000014 */
[----:B----4-:R-:W-:-:S07]  /*0520*/  PRMT R12, R18, 0x5410, R19 ;  /* 0x00005410120c7816 */ /* 0x010fce0000000013 */
.L_x_27:
[----:B------:R-:W2:Y:S04]  /*0530*/  LDG.E.U8 R14, desc[UR8][R4.64+-0x1] ;  /* 0xffffff08040e7981 */ /* 0x000ea8000c1e1100 */
[----:B------:R-:W2:Y:S04]  /*0540*/  LDG.E.U8 R17, desc[UR8][R4.64+-0x2] ;  /* 0xfffffe0804117981 */ /* 0x000ea8000c1e1100 */
[----:B------:R-:W3:Y:S04]  /*0550*/  LDG.E.U8 R16, desc[UR8][R4.64+-0x3] ;  /* 0xfffffd0804107981 */ /* 0x000ee8000c1e1100 */
[----:B------:R-:W3:Y:S04]  /*0560*/  LDG.E.U8 R19, desc[UR8][R4.64+-0x4] ;  /* 0xfffffc0804137981 */ /* 0x000ee8000c1e1100 */
[----:B------:R-:W4:Y:S04]  /*0570*/  LDG.E.U8 R18, desc[UR8][R4.64+0x3] ;  /* 0x0000030804127981 */ /* 0x000f28000c1e1100 */
[----:B------:R-:W4:Y:S04]  /*0580*/  LDG.E.U8 R21, desc[UR8][R4.64+0x2] ;  /* 0x0000020804157981 */ /* 0x000f28000c1e1100 */
[----:B------:R-:W5:Y:S04]  /*0590*/  LDG.E.U8 R20, desc[UR8][R4.64+0x1] ;  /* 0x0000010804147981 */ /* 0x000f68000c1e1100 */
[----:B------:R-:W5:Y:S04]  /*05a0*/  LDG.E.U8 R23, desc[UR8][R4.64] ;  /* 0x0000000804177981 */ /* 0x000f68000c1e1100 */
[----:B------:R0:W5:Y:S01]  /*05b0*/  LDG.E.S8 R15, desc[UR8][R4.64+0x4] ;  /* 0x00000408040f7981 */ /* 0x000162000c1e1300 */
[C---:B------:R-:W-:Y:S01]  /*05c0*/  ISETP.GE.U32.AND P1, PT, R13.reuse, 0xf00, PT ;  /* 0x00000f000d00780c */ /* 0x040fe20003f26070 */
[----:B------:R-:W-:Y:S01]  /*05d0*/  VIADD R13, R13, 0x100 ;  /* 0x000001000d0d7836 */ /* 0x000fe20000000000 */
[----:B0-----:R-:W-:-:S05]  /*05e0*/  IADD3 R4, P2, PT, R4, 0x240, RZ ;  /* 0x0000024004047810 */ /* 0x001fca0007f5e0ff */
[----:B------:R-:W-:Y:S01]  /*05f0*/  IMAD.X R5, RZ, RZ, R5, P2 ;  /* 0x000000ffff057224 */ /* 0x000fe200010e0605 */
[----:B--2---:R-:W-:Y:S02]  /*0600*/  PRMT R14, R17, 0x3340, R14 ;  /* 0x00003340110e7816 */ /* 0x004fe4000000000e */
[----:B---3--:R-:W-:-:S04]  /*0610*/  PRMT R19, R19, 0x3340, R16 ;  /* 0x0000334013137816 */ /* 0x008fc80000000010 */
[----:B------:R-:W-:Y:S02]  /*0620*/  PRMT R19, R19, 0x5410, R14 ;  /* 0x0000541013137816 */ /* 0x000fe4000000000e */
[----:B----4-:R-:W-:Y:S02]  /*0630*/  PRMT R18, R21, 0x3340, R18 ;  /* 0x0000334015127816 */ /* 0x010fe40000000012 */
[----:B-----5:R-:W-:Y:S01]  /*0640*/  PRMT R23, R23, 0x3340, R20 ;  /* 0x0000334017177816 */ /* 0x020fe20000000014 */
[----:B------:R-:W-:-:S03]  /*0650*/  IMAD R14, R10, R15, RZ ;  /* 0x0000000f0a0e7224 */ /* 0x000fc600078e02ff */
[----:B------:R-:W-:Y:S01]  /*0660*/  PRMT R18, R23, 0x5410, R18 ;  /* 0x0000541017127816 */ /* 0x000fe20000000012 */
[----:B------:R-:W-:-:S04]  /*0670*/  IDP.4A.S8.S8 R19, R19, R11, R14 ;  /* 0x0000000b13137226 */ /* 0x000fc8000000060e */
[----:B------:R-:W-:-:S05]  /*0680*/  IDP.4A.S8.S8 R18, R18, R12, R19 ;  /* 0x0000000c12127226 */ /* 0x000fca0000000613 */
[----:B------:R0:W-:Y:S02]  /*0690*/  ATOMS.ADD RZ, [R3], R18 ;  /* 0x0000001203ff738c */ /* 0x0001e40000000000 */
[----:B0-----:R-:W-:Y:S01]  /*06a0*/  VIADD R3, R3, 0x20 ;  /* 0x0000002003037836 */ /* 0x001fe20000000000 */
[----:B------:R-:W-:Y:S06]  /*06b0*/  @!P1 BRA `(.L_x_27) ;  /* 0xfffffffc009c9947 */ /* 0x000fec000383ffff */
[----:B------:R-:W-:Y:S05]  /*06c0*/  BSYNC.RECONVERGENT B0 ;  /* 0x0000000000007941 */ /* 0x000fea0003800200 */
.L_x_26:
[----:B------:R-:W-:Y:S06]  /*06d0*/  BAR.SYNC.DEFER_BLOCKING 0x0 ;  /* 0x0000000000007b1d */ /* 0x000fec0000010000 */
[----:B------:R-:W-:Y:S05]  /*06e0*/  @P0 EXIT ;  /* 0x000000000000094d */ /* 0x000fea0003800000 */
[----:B------:R-:W0:Y:S01]  /*06f0*/  LDS R8, [R8] ;  /* 0x0000000008087984 */ /* 0x000e220000000800 */
[----:B------:R-:W1:Y:S01]  /*0700*/  LDCU.64 UR4, c[0x0][0x390] ;  /* 0x00007200ff0477ac */ /* 0x000e620008000a00 */
[----:B------:R-:W-:Y:S02]  /*0710*/  IMAD R9, R0, 0x2, R9 ;  /* 0x0000000200097824 */ /* 0x000fe400078e0209 */
[----:B------:R-:W-:Y:S02]  /*0720*/  IMAD R2, R2, 0x2, R7 ;  /* 0x0000000202027824 */ /* 0x000fe400078e0207 */
[----:B------:R-:W-:-:S04]  /*0730*/  IMAD R9, R6, 0x144, R9 ;  /* 0x0000014406097824 */ /* 0x000fc800078e0209 */
[----:B------:R-:W-:Y:S02]  /*0740*/  IMAD R2, R2, 0x12, R9 ;  /* 0x0000001202027824 */ /* 0x000fe400078e0209 */
[----:B0-----:R-:W-:-:S05]  /*0750*/  VIADD R0, R8, 0x10 ;  /* 0x0000001008007836 */ /* 0x001fca0000000000 */
[----:B------:R-:W-:Y:S01]  /*0760*/  SHF.R.S32.HI R3, RZ, 0x5, R0 ;  /* 0x00000005ff037819 */ /* 0x000fe20000011400 */
[----:B------:R-:W-:-:S03]  /*0770*/  VIADD R0, R2, 0x13 ;  /* 0x0000001302007836 */ /* 0x000fc60000000000 */
[C---:B------:R-:W-:Y:S02]  /*0780*/  VIMNMX R4, PT, PT, R3.reuse, 0x7f, PT ;  /* 0x0000007f03047848 */ /* 0x040fe40003fe0100 */
[----:B------:R-:W-:Y:S02]  /*0790*/  ISETP.GE.AND P0, PT, R3, -0x7f, PT ;  /* 0xffffff810300780c */ /* 0x000fe40003f06270 */
[----:B-1----:R-:W-:Y:S02]  /*07a0*/  IADD3 R2, P1, PT, R0, UR4, RZ ;  /* 0x0000000400027c10 */ /* 0x002fe4000ff3e0ff */
[----:B------:R-:W-:Y:S02]  /*07b0*/  LOP3.LUT R4, R4, 0x80, RZ, 0x3c, !PT ;  /* 0x0000008004047812 */ /* 0x000fe400078e3cff */
[----:B------:R-:W-:Y:S02]  /*07c0*/  LEA.HI.X.SX32 R3, R0, UR5, 0x1, P1 ;  /* 0x0000000500037c11 */ /* 0x000fe400088f0eff */
[----:B------:R-:W-:-:S05]  /*07d0*/  SEL R5, R4, RZ, P0 ;  /* 0x000000ff04057207 */ /* 0x000fca0000000000 */
[----:B------:R-:W-:Y:S01]  /*07e0*/  STG.E.U8 desc[UR8][R2.64], R5 ;  /* 0x0000000502007986 */ /* 0x000fe2000c101108 */
[----:B------:R-:W-:Y:S05]  /*07f0*/  EXIT ;  /* 0x000000000000794d */ /* 0x000fea0003800000 */
.L_x_28:
        /* <DEDUP_REMOVED lines=16> */
.L_x_61:


//--------------------- .text._Z4convPaS_S_       --------------------------
	.section	.text._Z4convPaS_S_,"ax",@progbits
	.align	128
        .global         _Z4convPaS_S_
        .type           _Z4convPaS_S_,@function
        .size           _Z4convPaS_S_,(.L_x_58 - _Z4convPaS_S_)
        .other          _Z4convPaS_S_,@"STO_CUDA_ENTRY STV_DEFAULT"
_Z4convPaS_S_:
.text._Z4convPaS_S_:
[----:B------:R-:W-:Y:S01]  /*0000*/  LDC R1, c[0x0][0x37c] ;  /* 0x0000df00ff017b82 */ /* 0x000fe20000000800 */
[----:B------:R-:W0:Y:S01]  /*0010*/  S2R R0, SR_TID.X ;  /* 0x0000000000007919 */ /* 0x000e220000002100 */
[----:B------:R-:W1:Y:S01]  /*0020*/  LDCU UR6, c[0x0][0x360] ;  /* 0x00006c00ff0677ac */ /* 0x000e620008000800 */
[----:B------:R-:W-:Y:S01]  /*0030*/  MOV R11, 0xc0 ;  /* 0x000000c0000b7802 */ /* 0x000fe20000000f00 */
[----:B------:R-:W2:Y:S01]  /*0040*/  S2R R3, SR_CTAID.X ;  /* 0x0000000000037919 */ /* 0x000ea20000002500 */
[----:B-1----:R-:W-:Y:S02]  /*0050*/  ULOP3.LUT UR4, UR6, 0xffff, URZ, 0xc0, !UPT ;  /* 0x0000ffff06047892 */ /* 0x002fe4000f8ec0ff */
[----:B0-----:R-:W-:-:S04]  /*0060*/  VIADD R2, R0, UR6 ;  /* 0x0000000600027c36 */ /* 0x001fc80008000000 */
[----:B------:R-:W-:-:S05]  /*0070*/  IMAD.MOV R4, RZ, RZ, -R2 ;  /* 0x000000ffff047224 */ /* 0x000fca00078e0a02 */
[----:B------:R-:W-:-:S05]  /*0080*/  PRMT R4, R4, 0x7710, RZ ;  /* 0x0000771004047816 */ /* 0x000fca00000000ff */
[----:B------:R-:W-:-:S05]  /*0090*/  VIADD R4, R4, 0x287f ;  /* 0x0000287f04047836 */ /* 0x000fca0000000000 */
[----:B--2---:R-:W-:-:S07]  /*00a0*/  LOP3.LUT R9, R4, 0xffff, RZ, 0xc0, !PT ;  /* 0x0000ffff04097812 */ /* 0x004fce00078ec0ff */
[----:B------:R-:W-:Y:S05]  /*00b0*/  CALL.REL.NOINC `($__internal_0_$__cuda_sm20_div_u16) ;  /* 0x0000001800f47944 */ /* 0x000fea0003c00000 */
[----:B------:R-:W0:Y:S01]  /*00c0*/  S2UR UR13, SR_CgaCtaId ;  /* 0x00000000000d79c3 */ /* 0x000e220000008800 */
[----:B------:R-:W-:Y:S01]  /*00d0*/  LOP3.LUT R10, R10, 0x3, RZ, 0xc0, !PT ;  /* 0x000000030a0a7812 */ /* 0x000fe200078ec0ff */
[----:B------:R-:W-:Y:S01]  /*00e0*/  UMOV UR12, 0x400 ;  /* 0x00000400000c7882 */ /* 0x000fe20000000000 */
[----:B------:R-:W-:Y:S01]  /*00f0*/  BSSY.RECONVERGENT B0, `(.L_x_29) ;  /* 0x0000013000007945 */ /* 0x000fe20003800200 */
[----:B------:R-:W-:Y:S01]  /*0100*/  IMAD.MOV.U32 R4, RZ, RZ, R0 ;  /* 0x000000ffff047224 */ /* 0x000fe200078e0000 */
[----:B------:R-:W-:Y:S01]  /*0110*/  ISETP.NE.AND P0, PT, R10, 0x2, PT ;  /* 0x000000020a00780c */ /* 0x000fe20003f05270 */
[----:B0-----:R-:W-:-:S04]  /*0120*/  ULEA UR14, UR13, UR12, 0x18 ;  /* 0x0000000c0d0e7291 */ /* 0x001fc8000f8ec0ff */
[----:B------:R-:W-:Y:S02]  /*0130*/  UIADD3 UR4, UPT, UPT, UR14, UR6, URZ ;  /* 0x000000060e047290 */ /* 0x000fe4000fffe0ff */
[----:B------:R-:W-:-:S06]  /*0140*/  UIMAD UR7, UR6, 0x3, UR14 ;  /* 0x00000003060778a4 */ /* 0x000fcc000f8e020e */
[----:B------:R-:W-:Y:S06]  /*0150*/  @!P0 BRA `(.L_x_30) ;  /* 0x0000000000308947 */ /* 0x000fec0003800000 */
[----:B------:R-:W0:Y:S01]  /*0160*/  S2R R7, SR_CgaCtaId ;  /* 0x0000000000077919 */ /* 0x000e220000008800 */
[----:B------:R-:W-:Y:S01]  /*0170*/  MOV R6, 0x400 ;  /* 0x0000040000067802 */ /* 0x000fe20000000f00 */
[----:B------:R-:W-:Y:S02]  /*0180*/  IMAD.MOV.U32 R5, RZ, RZ, RZ ;  /* 0x000000ffff057224 */ /* 0x000fe400078e00ff */
[----:B------:R-:W-:Y:S01]  /*0190*/  IMAD.MOV.U32 R4, RZ, RZ, R0 ;  /* 0x000000ffff047224 */ /* 0x000fe200078e0000 */
[----:B0-----:R-:W-:-:S07]  /*01a0*/  LEA R7, R7, R6, 0x18 ;  /* 0x0000000607077211 */ /* 0x001fce00078ec0ff */
.L_x_31:
[----:B------:R-:W-:Y:S02]  /*01b0*/  IMAD.IADD R6, R7, 0x1, R4 ;  /* 0x0000000107067824 */ /* 0x000fe400078e0204 */
[----:B------:R-:W-:Y:S02]  /*01c0*/  VIADD R5, R5, 0x1 ;  /* 0x0000000105057836 */ /* 0x000fe40000000000 */
[----:B------:R-:W-:Y:S01]  /*01d0*/  VIADD R4, R4, UR6 ;  /* 0x0000000604047c36 */ /* 0x000fe20008000000 */
[----:B------:R0:W-:Y:S02]  /*01e0*/  STS.U8 [R6], RZ ;  /* 0x000000ff06007388 */ /* 0x0001e40000000000 */
[----:B------:R-:W-:-:S04]  /*01f0*/  LOP3.LUT R8, R5, R10, RZ, 0x3c, !PT ;  /* 0x0000000a05087212 */ /* 0x000fc800078e3cff */
[----:B------:R-:W-:-:S13]  /*0200*/  ISETP.NE.AND P0, PT, R8, 0x2, PT ;  /* 0x000000020800780c */ /* 0x000fda0003f05270 */
[----:B0-----:R-:W-:Y:S05]  /*0210*/  @P0 BRA `(.L_x_31) ;  /* 0xfffffffc00e40947 */ /* 0x001fea000383ffff */
.L_x_30:
[----:B------:R-:W-:Y:S05]  /*0220*/  BSYNC.RECONVERGENT B0 ;  /* 0x0000000000007941 */ /* 0x000fea0003800200 */
.L_x_29:
[----:B------:R-:W-:Y:S01]  /*0230*/  BSSY.RECONVERGENT B0, `(.L_x_32) ;  /* 0x000000a000007945 */ /* 0x000fe20003800200 */
[----:B------:R-:W-:-:S12]  /*0240*/  ULEA UR5, UR6, UR14, 0x1 ;  /* 0x0000000e06057291 */ /* 0x000fd8000f8e08ff */
.L_x_33:
[----:B------:R-:W0:Y:S01]  /*0250*/  LDC R5, c[0x0][0x360] ;  /* 0x0000d800ff057b82 */ /* 0x000e220000000800 */
[----:B------:R-:W-:Y:S04]  /*0260*/  STS.U8 [R4+UR14], RZ ;  /* 0x000000ff04007988 */ /* 0x000fe8000800000e */
[----:B------:R-:W-:Y:S04]  /*0270*/  STS.U8 [R4+UR4], RZ ;  /* 0x000000ff04007988 */ /* 0x000fe80008000004 */
[----:B------:R-:W-:Y:S04]  /*0280*/  STS.U8 [R4+UR5], RZ ;  /* 0x000000ff04007988 */ /* 0x000fe80008000005 */
[----:B------:R0:W-:Y:S02]  /*0290*/  STS.U8 [R4+UR7], RZ ;  /* 0x000000ff04007988 */ /* 0x0001e40008000007 */
[----:B0-----:R-:W-:-:S05]  /*02a0*/  IMAD R4, R5, 0x4, R4 ;  /* 0x0000000405047824 */ /* 0x001fca00078e0204 */
[----:B------:R-:W-:-:S13]  /*02b0*/  ISETP.GE.U32.AND P0, PT, R4, 0x2880, PT ;  /* 0x000028800400780c */ /* 0x000fda0003f06070 */
[----:B------:R-:W-:Y:S05]  /*02c0*/  @!P0 BRA `(.L_x_33) ;  /* 0xfffffffc00e08947 */ /* 0x000fea000383ffff */
[----:B------:R-:W-:Y:S05]  /*02d0*/  BSYNC.RECONVERGENT B0 ;  /* 0x0000000000007941 */ /* 0x000fea0003800200 */
.L_x_32:
[----:B------:R-:W-:Y:S01]  /*02e0*/  ISETP.GT.U32.AND P0, PT, R0, 0x11f, PT ;  /* 0x0000011f0000780c */ /* 0x000fe20003f04070 */
[----:B------:R-:W0:Y:S01]  /*02f0*/  LDCU.64 UR10, c[0x0][0x358] ;  /* 0x00006b00ff0a77ac */ /* 0x000e220008000a00 */
[----:B------:R-:W-:Y:S01]  /*0300*/  BSSY.RECONVERGENT B0, `(.L_x_34) ;  /* 0x000005f000007945 */ /* 0x000fe20003800200 */
[----:B------:R-:W1:Y:S10]  /*0310*/  LDCU.64 UR16, c[0x0][0x388] ;  /* 0x00007100ff1077ac */ /* 0x000e740008000a00 */
[----:B------:R-:W-:Y:S05]  /*0320*/  @P0 BRA `(.L_x_35) ;  /* 0x0000000400700947 */ /* 0x000fea0003800000 */
[----:B------:R-:W2:Y:S01]  /*0330*/  I2F.U32.RP R8, UR6 ;  /* 0x0000000600087d06 */ /* 0x000ea20008209000 */
[C---:B------:R-:W-:Y:S01]  /*0340*/  ISETP.GE.U32.AND P0, PT, R2.reuse, 0x120, PT ;  /* 0x000001200200780c */ /* 0x040fe20003f06070 */
[----:B------:R-:W-:Y:S01]  /*0350*/  BSSY.RECONVERGENT B1, `(.L_x_36) ;  /* 0x0000032000017945 */ /* 0x000fe20003800200 */
[----:B------:R-:W-:Y:S02]  /*0360*/  VIMNMX.U32 R9, PT, PT, R2, 0x120, !PT ;  /* 0x0000012002097848 */ /* 0x000fe40007fe0000 */
[----:B------:R-:W-:Y:S02]  /*0370*/  SEL R4, RZ, 0x1, P0 ;  /* 0x00000001ff047807 */ /* 0x000fe40000000000 */
[----:B------:R-:W-:Y:S02]  /*0380*/  ISETP.NE.U32.AND P2, PT, RZ, UR6, PT ;  /* 0x00000006ff007c0c */ /* 0x000fe4000bf45070 */
[----:B------:R-:W-:Y:S01]  /*0390*/  IADD3 R9, PT, PT, R9, -R2, -R4 ;  /* 0x8000000209097210 */ /* 0x000fe20007ffe804 */
[----:B--2---:R-:W2:Y:S02]  /*03a0*/  MUFU.RCP R8, R8 ;  /* 0x0000000800087308 */ /* 0x004ea40000001000 */
[----:B--2---:R-:W-:-:S06]  /*03b0*/  VIADD R6, R8, 0xffffffe ;  /* 0x0ffffffe08067836 */ /* 0x004fcc0000000000 */
[----:B------:R2:W3:Y:S02]  /*03c0*/  F2I.FTZ.U32.TRUNC.NTZ R7, R6 ;  /* 0x0000000600077305 */ /* 0x0004e4000021f000 */
[----:B--2---:R-:W-:Y:S02]  /*03d0*/  IMAD.MOV.U32 R6, RZ, RZ, RZ ;  /* 0x000000ffff067224 */ /* 0x004fe400078e00ff */
[----:B---3--:R-:W-:-:S04]  /*03e0*/  IMAD.MOV R11, RZ, RZ, -R7 ;  /* 0x000000ffff0b7224 */ /* 0x008fc800078e0a07 */
[----:B------:R-:W-:-:S04]  /*03f0*/  IMAD R11, R11, UR6, RZ ;  /* 0x000000060b0b7c24 */ /* 0x000fc8000f8e02ff */
[----:B------:R-:W-:-:S06]  /*0400*/  IMAD.HI.U32 R10, R7, R11, R6 ;  /* 0x0000000b070a7227 */ /* 0x000fcc00078e0006 */
[----:B------:R-:W-:-:S04]  /*0410*/  IMAD.HI.U32 R7, R10, R9, RZ ;  /* 0x000000090a077227 */ /* 0x000fc800078e00ff */
[----:B------:R-:W-:-:S04]  /*0420*/  IMAD.MOV R6, RZ, RZ, -R7 ;  /* 0x000000ffff067224 */ /* 0x000fc800078e0a07 */
[----:B------:R-:W-:-:S05]  /*0430*/  IMAD R9, R6, UR6, R9 ;  /* 0x0000000606097c24 */ /* 0x000fca000f8e0209 */
[----:B------:R-:W-:-:S13]  /*0440*/  ISETP.GE.U32.AND P0, PT, R9, UR6, PT ;  /* 0x0000000609007c0c */ /* 0x000fda000bf06070 */
[----:B------:R-:W-:Y:S02]  /*0450*/  @P0 VIADD R9, R9, -UR6 ;  /* 0x8000000609090c36 */ /* 0x000fe40008000000 */
[----:B------:R-:W-:-:S03]  /*0460*/  @P0 VIADD R7, R7, 0x1 ;  /* 0x0000000107070836 */ /* 0x000fc60000000000 */
[----:B------:R-:W-:-:S13]  /*0470*/  ISETP.GE.U32.AND P1, PT, R9, UR6, PT ;  /* 0x0000000609007c0c */ /* 0x000fda000bf26070 */
[----:B------:R-:W-:Y:S01]  /*0480*/  @P1 VIADD R7, R7, 0x1 ;  /* 0x0000000107071836 */ /* 0x000fe20000000000 */
[----:B------:R-:W-:-:S05]  /*0490*/  @!P2 LOP3.LUT R7, RZ, UR6, RZ, 0x33, !PT ;  /* 0x00000006ff07ac12 */ /* 0x000fca000f8e33ff */
[----:B------:R-:W-:-:S05]  /*04a0*/  IMAD.IADD R7, R4, 0x1, R7 ;  /* 0x0000000104077824 */ /* 0x000fca00078e0207 */
[C---:B------:R-:W-:Y:S02]  /*04b0*/  LOP3.LUT R4, R7.reuse, 0x3, RZ, 0xc0, !PT ;  /* 0x0000000307047812 */ /* 0x040fe400078ec0ff */
[----:B------:R-:W-:Y:S02]  /*04c0*/  ISETP.GE.U32.AND P1, PT, R7, 0x3, PT ;  /* 0x000000030700780c */ /* 0x000fe40003f26070 */
[----:B------:R-:W-:Y:S01]  /*04d0*/  ISETP.NE.AND P0, PT, R4, 0x3, PT ;  /* 0x000000030400780c */ /* 0x000fe20003f05270 */
[----:B------:R-:W-:-:S12]  /*04e0*/  IMAD.MOV.U32 R4, RZ, RZ, R0 ;  /* 0x000000ffff047224 */ /* 0x000fd800078e0000 */
[----:B------:R-:W-:Y:S05]  /*04f0*/  @!P0 BRA `(.L_x_37) ;  /* 0x00000000005c8947 */ /* 0x000fea0003800000 */
[----:B------:R-:W2:Y:S01]  /*0500*/  S2R R9, SR_CgaCtaId ;  /* 0x0000000000097919 */ /* 0x000ea20000008800 */
[----:B------:R-:W3:Y:S01]  /*0510*/  LDCU.64 UR8, c[0x0][0x388] ;  /* 0x00007100ff0877ac */ /* 0x000ee20008000a00 */
[----:B------:R-:W-:Y:S02]  /*0520*/  IMAD R4, R3, 0x120, R0 ;  /* 0x0000012003047824 */ /* 0x000fe400078e0200 */
[----:B------:R-:W-:Y:S01]  /*0530*/  VIADD R7, R7, 0x1 ;  /* 0x0000000107077836 */ /* 0x000fe20000000000 */
[----:B------:R-:W-:-:S04]  /*0540*/  UIADD3 UR4, UPT, UPT, UR12, 0x2880, URZ ;  /* 0x000028800c047890 */ /* 0x000fc8000fffe0ff */
[----:B------:R-:W-:Y:S02]  /*0550*/  LOP3.LUT R7, R7, 0x3, RZ, 0xc0, !PT ;  /* 0x0000000307077812 */ /* 0x000fe400078ec0ff */
[----:B------:R-:W-:-:S03]  /*0560*/  IMAD.U32 R6, RZ, RZ, UR4 ;  /* 0x00000004ff067e24 */ /* 0x000fc6000f8e00ff */
[----:B------:R-:W-:Y:S01]  /*0570*/  IMAD.MOV R8, RZ, RZ, -R7 ;  /* 0x000000ffff087224 */ /* 0x000fe200078e0a07 */
[----:B---3--:R-:W-:Y:S01]  /*0580*/  IADD3 R10, P0, PT, R4, UR8, RZ ;  /* 0x00000008040a7c10 */ /* 0x008fe2000ff1e0ff */
[----:B------:R-:W-:-:S04]  /*0590*/  IMAD.MOV.U32 R4, RZ, RZ, R0 ;  /* 0x000000ffff047224 */ /* 0x000fc800078e0000 */
[----:B------:R-:W-:Y:S01]  /*05a0*/  IMAD.X R13, RZ, RZ, UR9, P0 ;  /* 0x00000009ff0d7e24 */ /* 0x000fe200080e06ff */
[----:B--2---:R-:W-:-:S07]  /*05b0*/  LEA R9, R9, R6, 0x18 ;  /* 0x0000000609097211 */ /* 0x004fce00078ec0ff */
.L_x_38:
[----:B--2---:R-:W-:Y:S02]  /*05c0*/  IMAD.MOV.U32 R6, RZ, RZ, R10 ;  /* 0x000000ffff067224 */ /* 0x004fe400078e000a */
[----:B------:R-:W-:-:S05]  /*05d0*/  IMAD.MOV.U32 R7, RZ, RZ, R13 ;  /* 0x000000ffff077224 */ /* 0x000fca00078e000d */
[----:B0-----:R-:W2:Y:S01]  /*05e0*/  LDG.E.U8 R6, desc[UR10][R6.64] ;  /* 0x0000000a06067981 */ /* 0x001ea2000c1e1100 */
[----:B------:R-:W-:Y:S01]  /*05f0*/  IMAD.IADD R11, R9, 0x1, R4 ;  /* 0x00000001090b7824 */ /* 0x000fe200078e0204 */
[----:B------:R-:W-:Y:S01]  /*0600*/  IADD3 R10, P2, PT, R10, UR6, RZ ;  /* 0x000000060a0a7c10 */ /* 0x000fe2000ff5e0ff */
[----:B------:R-:W-:Y:S02]  /*0610*/  VIADD R8, R8, 0x1 ;  /* 0x0000000108087836 */ /* 0x000fe40000000000 */
[----:B------:R-:W-:Y:S02]  /*0620*/  VIADD R4, R4, UR6 ;  /* 0x0000000604047c36 */ /* 0x000fe40008000000 */
[----:B------:R-:W-:Y:S01]  /*0630*/  IMAD.X R13, RZ, RZ, R13, P2 ;  /* 0x000000ffff0d7224 */ /* 0x000fe200010e060d */
[----:B------:R-:W-:Y:S01]  /*0640*/  ISETP.NE.AND P0, PT, R8, RZ, PT ;  /* 0x000000ff0800720c */ /* 0x000fe20003f05270 */
[----:B--2---:R2:W-:-:S12]  /*0650*/  STS.U8 [R11], R6 ;  /* 0x000000060b007388 */ /* 0x0045d80000000000 */
[----:B------:R-:W-:Y:S05]  /*0660*/  @P0 BRA `(.L_x_38) ;  /* 0xfffffffc00d40947 */ /* 0x000fea000383ffff */
.L_x_37:
[----:B01----:R-:W-:Y:S05]  /*0670*/  BSYNC.RECONVERGENT B1 ;  /* 0x0000000000017941 */ /* 0x003fea0003800200 */
.L_x_36:
[----:B------:R-:W-:Y:S05]  /*0680*/  @!P1 BRA `(.L_x_35) ;  /* 0x0000000000989947 */ /* 0x000fea0003800000 */
[----:B------:R-:W0:Y:S01]  /*0690*/  S2R R22, SR_CgaCtaId ;  /* 0x0000000000167919 */ /* 0x000e220000008800 */
[----:B------:R-:W-:Y:S01]  /*06a0*/  UIADD3 UR4, UPT, UPT, UR12, 0x2880, URZ ;  /* 0x000028800c047890 */ /* 0x000fe2000fffe0ff */
[----:B------:R-:W-:-:S04]  /*06b0*/  IMAD R14, R3, 0x120, R4 ;  /* 0x00000120030e7824 */ /* 0x000fc800078e0204 */
[----:B------:R-:W-:Y:S02]  /*06c0*/  VIADD R16, R14, UR6 ;  /* 0x000000060e107c36 */ /* 0x000fe40008000000 */
[----:B------:R-:W-:Y:S02]  /*06d0*/  IMAD.U32 R7, RZ, RZ, UR4 ;  /* 0x00000004ff077e24 */ /* 0x000fe4000f8e00ff */
[C-C-:B------:R-:W-:Y:S02]  /*06e0*/  IMAD R18, R5.reuse, 0x2, R14.reuse ;  /* 0x0000000205127824 */ /* 0x140fe400078e020e */
[----:B------:R-:W-:Y:S01]  /*06f0*/  IMAD R20, R5, 0x3, R14 ;  /* 0x0000000305147824 */ /* 0x000fe200078e020e */
[----:B0-----:R-:W-:-:S05]  /*0700*/  LEA R22, R22, R7, 0x18 ;  /* 0x0000000716167211 */ /* 0x001fca00078ec0ff */
[----:B------:R-:W-:Y:S02]  /*0710*/  VIADD R15, R22, UR6 ;  /* 0x00000006160f7c36 */ /* 0x000fe40008000000 */
[C-C-:B------:R-:W-:Y:S02]  /*0720*/  IMAD R17, R5.reuse, 0x2, R22.reuse ;  /* 0x0000000205117824 */ /* 0x140fe400078e0216 */
[----:B------:R-:W-:-:S07]  /*0730*/  IMAD R19, R5, 0x3, R22 ;  /* 0x0000000305137824 */ /* 0x000fce00078e0216 */
.L_x_39:
[----:B0-2---:R-:W-:Y:S02]  /*0740*/  IADD3 R6, P0, PT, R14, UR16, RZ ;  /* 0x000000100e067c10 */ /* 0x005fe4000ff1e0ff */
[----:B------:R-:W-:Y:S02]  /*0750*/  IADD3 R8, P1, PT, R16, UR16, RZ ;  /* 0x0000001010087c10 */ /* 0x000fe4000ff3e0ff */
[----:B------:R-:W-:Y:S01]  /*0760*/  IADD3 R10, P2, PT, R18, UR16, RZ ;  /* 0x00000010120a7c10 */ /* 0x000fe2000ff5e0ff */
[----:B------:R-:W-:Y:S01]  /*0770*/  IMAD.X R7, RZ, RZ, UR17, P0 ;  /* 0x00000011ff077e24 */ /* 0x000fe200080e06ff */
[----:B------:R-:W-:Y:S01]  /*0780*/  IADD3 R12, P0, PT, R20, UR16, RZ ;  /* 0x00000010140c7c10 */ /* 0x000fe2000ff1e0ff */
[----:B------:R-:W-:Y:S02]  /*0790*/  IMAD.X R9, RZ, RZ, UR17, P1 ;  /* 0x00000011ff097e24 */ /* 0x000fe400088e06ff */
[----:B------:R-:W-:Y:S01]  /*07a0*/  IMAD.X R11, RZ, RZ, UR17, P2 ;  /* 0x00000011ff0b7e24 */ /* 0x000fe200090e06ff */
[----:B------:R-:W2:Y:S01]  /*07b0*/  LDG.E.U8 R6, desc[UR10][R6.64] ;  /* 0x0000000a06067981 */ /* 0x000ea2000c1e1100 */
[----:B------:R-:W-:-:S03]  /*07c0*/  IMAD.X R13, RZ, RZ, UR17, P0 ;  /* 0x00000011ff0d7e24 */ /* 0x000fc600080e06ff */
[----:B------:R-:W3:Y:S04]  /*07d0*/  LDG.E.U8 R8, desc[UR10][R8.64] ;  /* 0x0000000a08087981 */ /* 0x000ee8000c1e1100 */
[----:B------:R-:W4:Y:S04]  /*07e0*/  LDG.E.U8 R10, desc[UR10][R10.64] ;  /* 0x0000000a0a0a7981 */ /* 0x000f28000c1e1100 */
[----:B------:R-:W5:Y:S01]  /*07f0*/  LDG.E.U8 R12, desc[UR10][R12.64] ;  /* 0x0000000a0c0c7981 */ /* 0x000f62000c1e1100 */
[--C-:B------:R-:W-:Y:S02]  /*0800*/  IMAD.IADD R27, R22, 0x1, R4.reuse ;  /* 0x00000001161b7824 */ /* 0x100fe400078e0204 */
[----:B------:R-:W-:-:S02]  /*0810*/  IMAD.IADD R21, R15, 0x1, R4 ;  /* 0x000000010f157824 */ /* 0x000fc400078e0204 */
[--C-:B------:R-:W-:Y:S02]  /*0820*/  IMAD.IADD R23, R17, 0x1, R4.reuse ;  /* 0x0000000111177824 */ /* 0x100fe400078e0204 */
[--C-:B------:R-:W-:Y:S02]  /*0830*/  IMAD.IADD R25, R19, 0x1, R4.reuse ;  /* 0x0000000113197824 */ /* 0x100fe400078e0204 */
[C---:B------:R-:W-:Y:S02]  /*0840*/  IMAD R4, R5.reuse, 0x4, R4 ;  /* 0x0000000405047824 */ /* 0x040fe400078e0204 */
[C---:B------:R-:W-:Y:S02]  /*0850*/  IMAD R16, R5.reuse, 0x4, R16 ;  /* 0x0000000405107824 */ /* 0x040fe400078e0210 */
[C---:B------:R-:W-:Y:S01]  /*0860*/  IMAD R18, R5.reuse, 0x4, R18 ;  /* 0x0000000405127824 */ /* 0x040fe200078e0212 */
[----:B------:R-:W-:Y:S01]  /*0870*/  ISETP.GE.U32.AND P0, PT, R4, 0x120, PT ;  /* 0x000001200400780c */ /* 0x000fe20003f06070 */
[----:B------:R-:W-:-:S02]  /*0880*/  IMAD R20, R5, 0x4, R20 ;  /* 0x0000000405147824 */ /* 0x000fc400078e0214 */
[----:B------:R-:W-:Y:S01]  /*0890*/  IMAD R14, R5, 0x4, R14 ;  /* 0x00000004050e7824 */ /* 0x000fe200078e020e */
[----:B--2---:R0:W-:Y:S04]  /*08a0*/  STS.U8 [R27], R6 ;  /* 0x000000061b007388 */ /* 0x0041e80000000000 */
[----:B---3--:R0:W-:Y:S04]  /*08b0*/  STS.U8 [R21], R8 ;  /* 0x0000000815007388 */ /* 0x0081e80000000000 */
[----:B----4-:R0:W-:Y:S04]  /*08c0*/  STS.U8 [R23], R10 ;  /* 0x0000000a17007388 */ /* 0x0101e80000000000 */
[----:B-----5:R0:W-:Y:S01]  /*08d0*/  STS.U8 [R25], R12 ;  /* 0x0000000c19007388 */ /* 0x0201e20000000000 */
[----:B------:R-:W-:Y:S05]  /*08e0*/  @!P0 BRA `(.L_x_39) ;  /* 0xfffffffc00948947 */ /* 0x000fea000383ffff */
.L_x_35:
[----:B01----:R-:W-:Y:S05]  /*08f0*/  BSYNC.RECONVERGENT B0 ;  /* 0x0000000000007941 */ /* 0x003fea0003800200 */
.L_x_34:
[----:B------:R-:W-:Y:S01]  /*0900*/  ISETP.GT.U32.AND P0, PT, R0, 0xff, PT ;  /* 0x000000ff0000780c */ /* 0x000fe20003f04070 */
[----:B------:R-:W-:-:S12]  /*0910*/  BSSY.RECONVERGENT B0, `(.L_x_40) ;  /* 0x000003b000007945 */ /* 0x000fd80003800200 */
[----:B------:R-:W-:Y:S05]  /*0920*/  @P0 BRA `(.L_x_41) ;  /* 0x0000000000e40947 */ /* 0x000fea0003800000 */
[----:B------:R-:W0:Y:S01]  /*0930*/  I2F.U32.RP R8, UR6 ;  /* 0x0000000600087d06 */ /* 0x000e220008209000 */
[C---:B------:R-:W-:Y:S01]  /*0940*/  ISETP.GE.U32.AND P0, PT, R2.reuse, 0x100, PT ;  /* 0x000001000200780c */ /* 0x040fe20003f06070 */
[----:B------:R-:W-:Y:S01]  /*0950*/  BSSY.RECONVERGENT B1, `(.L_x_42) ;  /* 0x0000027000017945 */ /* 0x000fe20003800200 */
[----:B------:R-:W-:Y:S02]  /*0960*/  VIMNMX.U32 R9, PT, PT, R2, 0x100, !PT ;  /* 0x0000010002097848 */ /* 0x000fe40007fe0000 */
[----:B------:R-:W-:Y:S02]  /*0970*/  SEL R4, RZ, 0x1, P0 ;  /* 0x00000001ff047807 */ /* 0x000fe40000000000 */
[----:B------:R-:W-:Y:S02]  /*0980*/  ISETP.NE.U32.AND P2, PT, RZ, UR6, PT ;  /* 0x00000006ff007c0c */ /* 0x000fe4000bf45070 */
[----:B------:R-:W-:Y:S01]  /*0990*/  IADD3 R9, PT, PT, R9, -R2, -R4 ;  /* 0x8000000209097210 */ /* 0x000fe20007ffe804 */
[----:B0-----:R-:W2:Y:S02]  /*09a0*/  MUFU.RCP R8, R8 ;  /* 0x0000000800087308 */ /* 0x001ea40000001000 */
[----:B--2---:R-:W-:-:S06]  /*09b0*/  VIADD R6, R8, 0xffffffe ;  /* 0x0ffffffe08067836 */ /* 0x004fcc0000000000 */
[----:B------:R0:W1:Y:S02]  /*09c0*/  F2I.FTZ.U32.TRUNC.NTZ R7, R6 ;  /* 0x0000000600077305 */ /* 0x000064000021f000 */
[----:B0-----:R-:W-:Y:S02]  /*09d0*/  IMAD.MOV.U32 R6, RZ, RZ, RZ ;  /* 0x000000ffff067224 */ /* 0x001fe400078e00ff */
[----:B-1----:R-:W-:-:S04]  /*09e0*/  IMAD.MOV R11, RZ, RZ, -R7 ;  /* 0x000000ffff0b7224 */ /* 0x002fc800078e0a07 */
        /* <DEDUP_REMOVED lines=17> */
[----:B------:R-:W-:Y:S01]  /*0b00*/  VIADD R4, R4, 0x1 ;  /* 0x0000000104047836 */ /* 0x000fe20000000000 */
[----:B------:R-:W-:-:S04]  /*0b10*/  UIADD3 UR4, UPT, UPT, UR12, 0x29a0, URZ ;  /* 0x000029a00c047890 */ /* 0x000fc8000fffe0ff */
[----:B------:R-:W-:Y:S01]  /*0b20*/  LOP3.LUT R7, R4, 0x3, RZ, 0xc0, !PT ;  /* 0x0000000304077812 */ /* 0x000fe200078ec0ff */
[----:B------:R-:W-:-:S04]  /*0b30*/  ULEA UR4, UR13, UR4, 0x18 ;  /* 0x000000040d047291 */ /* 0x000fc8000f8ec0ff */
[----:B------:R-:W-:Y:S02]  /*0b40*/  IMAD R6, R7, UR6, R0 ;  /* 0x0000000607067c24 */ /* 0x000fe4000f8e0200 */
[----:B------:R-:W-:Y:S01]  /*0b50*/  IMAD.MOV R7, RZ, RZ, -R7 ;  /* 0x000000ffff077224 */ /* 0x000fe200078e0a07 */
[----:B------:R-:W-:-:S07]  /*0b60*/  LEA R4, R0, UR4, 0x2 ;  /* 0x0000000400047c11 */ /* 0x000fce000f8e10ff */
.L_x_44:
[----:B------:R-:W-:Y:S01]  /*0b70*/  VIADD R7, R7, 0x1 ;  /* 0x0000000107077836 */ /* 0x000fe20000000000 */
[----:B------:R0:W-:Y:S04]  /*0b80*/  STS [R4], RZ ;  /* 0x000000ff04007388 */ /* 0x0001e80000000800 */
[----:B------:R-:W-:Y:S01]  /*0b90*/  ISETP.NE.AND P0, PT, R7, RZ, PT ;  /* 0x000000ff0700720c */ /* 0x000fe20003f05270 */
[----:B0-----:R-:W-:-:S12]  /*0ba0*/  IMAD R4, R5, 0x4, R4 ;  /* 0x0000000405047824 */ /* 0x001fd800078e0204 */
[----:B------:R-:W-:Y:S05]  /*0bb0*/  @P0 BRA `(.L_x_44) ;  /* 0xfffffffc00ec0947 */ /* 0x000fea000383ffff */
.L_x_43:
[----:B------:R-:W-:Y:S05]  /*0bc0*/  BSYNC.RECONVERGENT B1 ;  /* 0x0000000000017941 */ /* 0x000fea0003800200 */
.L_x_42:
[----:B------:R-:W-:Y:S05]  /*0bd0*/  @!P1 BRA `(.L_x_41) ;  /* 0x0000000000389947 */ /* 0x000fea0003800000 */
[----:B------:R-:W-:-:S04]  /*0be0*/  UIADD3 UR4, UPT, UPT, UR12, 0x29a0, URZ ;  /* 0x000029a00c047890 */ /* 0x000fc8000fffe0ff */
[----:B------:R-:W-:-:S06]  /*0bf0*/  ULEA UR4, UR13, UR4, 0x18 ;  /* 0x000000040d047291 */ /* 0x000fcc000f8ec0ff */
[----:B------:R-:W-:-:S07]  /*0c00*/  LEA R4, R6, UR4, 0x2 ;  /* 0x0000000406047c11 */ /* 0x000fce000f8e10ff */
.L_x_45:
[C-C-:B------:R-:W-:Y:S01]  /*0c10*/  IMAD R7, R5.reuse, 0x4, R4.reuse ;  /* 0x0000000405077824 */ /* 0x140fe200078e0204 */
[----:B------:R0:W-:Y:S01]  /*0c20*/  STS [R4], RZ ;  /* 0x000000ff04007388 */ /* 0x0001e20000000800 */
[C-C-:B------:R-:W-:Y:S02]  /*0c30*/  IMAD R8, R5.reuse, 0x8, R4.reuse ;  /* 0x0000000805087824 */ /* 0x140fe400078e0204 */
[C---:B------:R-:W-:Y:S01]  /*0c40*/  IMAD R9, R5.reuse, 0xc, R4 ;  /* 0x0000000c05097824 */ /* 0x040fe200078e0204 */
[----:B------:R1:W-:Y:S01]  /*0c50*/  STS [R7], RZ ;  /* 0x000000ff07007388 */ /* 0x0003e20000000800 */
[----:B------:R-:W-:-:S03]  /*0c60*/  IMAD R6, R5, 0x4, R6 ;  /* 0x0000000405067824 */ /* 0x000fc600078e0206 */
[----:B------:R1:W-:Y:S01]  /*0c70*/  STS [R8], RZ ;  /* 0x000000ff08007388 */ /* 0x0003e20000000800 */
[----:B0-----:R-:W-:Y:S01]  /*0c80*/  IMAD R4, R5, 0x10, R4 ;  /* 0x0000001005047824 */ /* 0x001fe200078e0204 */
[----:B------:R-:W-:Y:S02]  /*0c90*/  ISETP.GE.U32.AND P0, PT, R6, 0x100, PT ;  /* 0x000001000600780c */ /* 0x000fe40003f06070 */
[----:B------:R1:W-:Y:S11]  /*0ca0*/  STS [R9], RZ ;  /* 0x000000ff09007388 */ /* 0x0003f60000000800 */
[----:B-1----:R-:W-:Y:S05]  /*0cb0*/  @!P0 BRA `(.L_x_45) ;  /* 0xfffffffc00d48947 */ /* 0x002fea000383ffff */
.L_x_41:
[----:B------:R-:W-:Y:S05]  /*0cc0*/  BSYNC.RECONVERGENT B0 ;  /* 0x0000000000007941 */ /* 0x000fea0003800200 */
.L_x_40:
[----:B------:R-:W-:Y:S01]  /*0cd0*/  LOP3.LUT R4, R2, 0x1fff, RZ, 0x3c, !PT ;  /* 0x00001fff02047812 */ /* 0x000fe200078e3cff */
[----:B------:R-:W-:Y:S01]  /*0ce0*/  ULOP3.LUT UR4, UR6, 0xffff, URZ, 0xc0, !UPT ;  /* 0x0000ffff06047892 */ /* 0x000fe2000f8ec0ff */
[----:B--2---:R-:W-:Y:S02]  /*0cf0*/  MOV R11, 0xd20 ;  /* 0x00000d20000b7802 */ /* 0x004fe40000000f00 */
[----:B------:R-:W-:-:S09]  /*0d00*/  LOP3.LUT R9, R4, 0xffff, RZ, 0xc0, !PT ;  /* 0x0000ffff04097812 */ /* 0x000fd200078ec0ff */
[----:B------:R-:W-:Y:S05]  /*0d10*/  CALL.REL.NOINC `($__internal_0_$__cuda_sm20_div_u16) ;  /* 0x0000000c00dc7944 */ /* 0x000fea0003c00000 */
[----:B------:R-:W-:Y:S01]  /*0d20*/  LOP3.LUT R11, R10, 0x3, RZ, 0xc0, !PT ;  /* 0x000000030a0b7812 */ /* 0x000fe200078ec0ff */
[----:B------:R-:W0:Y:S01]  /*0d30*/  LDCU.64 UR8, c[0x0][0x380] ;  /* 0x00007000ff0877ac */ /* 0x000e220008000a00 */
[----:B------:R-:W-:Y:S01]  /*0d40*/  BSSY.RECONVERGENT B0, `(.L_x_46) ;  /* 0x0000016000007945 */ /* 0x000fe20003800200 */
[----:B------:R-:W-:Y:S01]  /*0d50*/  IMAD.MOV.U32 R4, RZ, RZ, R0 ;  /* 0x000000ffff047224 */ /* 0x000fe200078e0000 */
[----:B------:R-:W-:Y:S01]  /*0d60*/  ISETP.NE.AND P0, PT, R11, 0x2, PT ;  /* 0x000000020b00780c */ /* 0x000fe20003f05270 */
[----:B------:R-:W1:-:S12]  /*0d70*/  LDCU.64 UR4, c[0x0][0x380] ;  /* 0x00007000ff0477ac */ /* 0x000e580008000a00 */
[----:B------:R-:W-:Y:S05]  /*0d80*/  @!P0 BRA `(.L_x_47) ;  /* 0x0000000000448947 */ /* 0x000fea0003800000 */
[----:B------:R-:W-:Y:S02]  /*0d90*/  IMAD.MOV.U32 R8, RZ, RZ, RZ ;  /* 0x000000ffff087224 */ /* 0x000fe400078e00ff */
[----:B------:R-:W-:-:S07]  /*0da0*/  IMAD.MOV.U32 R4, RZ, RZ, R0 ;  /* 0x000000ffff047224 */ /* 0x000fce00078e0000 */
.L_x_48:
[----:B-12---:R-:W-:-:S05]  /*0db0*/  IADD3 R6, P0, PT, R4, UR4, RZ ;  /* 0x0000000404067c10 */ /* 0x006fca000ff1e0ff */
[----:B------:R-:W-:-:S05]  /*0dc0*/  IMAD.X R7, RZ, RZ, UR5, P0 ;  /* 0x00000005ff077e24 */ /* 0x000fca00080e06ff */
[----:B------:R-:W2:Y:S01]  /*0dd0*/  LDG.E.U8 R6, desc[UR10][R6.64] ;  /* 0x0000000a06067981 */ /* 0x000ea2000c1e1100 */
[----:B------:R-:W-:Y:S01]  /*0de0*/  LOP3.LUT R9, R4, 0xf, RZ, 0xc0, !PT ;  /* 0x0000000f04097812 */ /* 0x000fe200078ec0ff */
[----:B------:R-:W-:Y:S01]  /*0df0*/  VIADD R8, R8, 0x1 ;  /* 0x0000000108087836 */ /* 0x000fe20000000000 */
[--C-:B------:R-:W-:Y:S02]  /*0e00*/  SHF.R.U32.HI R12, RZ, 0x8, R4.reuse ;  /* 0x00000008ff0c7819 */ /* 0x100fe40000011604 */
[----:B------:R-:W-:Y:S01]  /*0e10*/  SHF.R.U32.HI R10, RZ, 0x4, R4 ;  /* 0x00000004ff0a7819 */ /* 0x000fe20000011604 */
[----:B------:R-:W-:Y:S02]  /*0e20*/  VIADD R4, R4, UR6 ;  /* 0x0000000604047c36 */ /* 0x000fe40008000000 */
[----:B------:R-:W-:Y:S01]  /*0e30*/  IMAD R9, R12, 0x144, R9 ;  /* 0x000001440c097824 */ /* 0x000fe200078e0209 */
[----:B------:R-:W-:-:S05]  /*0e40*/  LOP3.LUT R10, R10, 0xf, RZ, 0xc0, !PT ;  /* 0x0000000f0a0a7812 */ /* 0x000fca00078ec0ff */
[----:B------:R-:W-:Y:S01]  /*0e50*/  IMAD R9, R10, 0x12, R9 ;  /* 0x000000120a097824 */ /* 0x000fe200078e0209 */
[----:B------:R-:W-:-:S04]  /*0e60*/  LOP3.LUT R10, R8, R11, RZ, 0x3c, !PT ;  /* 0x0000000b080a7212 */ /* 0x000fc800078e3cff */
[----:B------:R-:W-:Y:S01]  /*0e70*/  ISETP.NE.AND P0, PT, R10, 0x2, PT ;  /* 0x000000020a00780c */ /* 0x000fe20003f05270 */
[----:B--2---:R2:W-:-:S12]  /*0e80*/  STS.U8 [R9+UR14+0x13], R6 ;  /* 0x0000130609007988 */ /* 0x0045d8000800000e */
[----:B------:R-:W-:Y:S05]  /*0e90*/  @P0 BRA `(.L_x_48) ;  /* 0xfffffffc00c40947 */ /* 0x000fea000383ffff */
.L_x_47:
[----:B01----:R-:W-:Y:S05]  /*0ea0*/  BSYNC.RECONVERGENT B0 ;  /* 0x0000000000007941 */ /* 0x003fea0003800200 */
.L_x_46:
[----:B------:R-:W-:Y:S01]  /*0eb0*/  BSSY.RECONVERGENT B0, `(.L_x_49) ;  /* 0x0000033000007945 */ /* 0x000fe20003800200 */
[C-C-:B------:R-:W-:Y:S02]  /*0ec0*/  IMAD R8, R5.reuse, 0x2, R4.reuse ;  /* 0x0000000205087824 */ /* 0x140fe400078e0204 */
[----:B------:R-:W-:Y:S02]  /*0ed0*/  IMAD R10, R5, 0x3, R4 ;  /* 0x00000003050a7824 */ /* 0x000fe400078e0204 */
[----:B------:R-:W-:-:S07]  /*0ee0*/  VIADD R12, R4, UR6 ;  /* 0x00000006040c7c36 */ /* 0x000fce0008000000 */
.L_x_50:
[----:B0-----:R-:W-:Y:S02]  /*0ef0*/  IADD3 R14, P2, PT, R4, UR8, RZ ;  /* 0x00000008040e7c10 */ /* 0x001fe4000ff5e0ff */
[----:B------:R-:W-:Y:S02]  /*0f00*/  IADD3 R16, P0, PT, R12, UR8, RZ ;  /* 0x000000080c107c10 */ /* 0x000fe4000ff1e0ff */
[----:B------:R-:W-:Y:S01]  /*0f10*/  IADD3 R18, P1, PT, R8, UR8, RZ ;  /* 0x0000000808127c10 */ /* 0x000fe2000ff3e0ff */
[----:B------:R-:W-:Y:S01]  /*0f20*/  IMAD.X R15, RZ, RZ, UR9, P2 ;  /* 0x00000009ff0f7e24 */ /* 0x000fe200090e06ff */
[----:B--2---:R-:W-:Y:S01]  /*0f30*/  IADD3 R6, P2, PT, R10, UR8, RZ ;  /* 0x000000080a067c10 */ /* 0x004fe2000ff5e0ff */
[----:B------:R-:W-:Y:S02]  /*0f40*/  IMAD.X R17, RZ, RZ, UR9, P0 ;  /* 0x00000009ff117e24 */ /* 0x000fe400080e06ff */
[----:B------:R-:W-:Y:S01]  /*0f50*/  IMAD.X R19, RZ, RZ, UR9, P1 ;  /* 0x00000009ff137e24 */ /* 0x000fe200088e06ff */
[----:B------:R-:W2:Y:S01]  /*0f60*/  LDG.E.U8 R9, desc[UR10][R14.64] ;  /* 0x0000000a0e097981 */ /* 0x000ea2000c1e1100 */
[----:B------:R-:W-:-:S03]  /*0f70*/  IMAD.X R7, RZ, RZ, UR9, P2 ;  /* 0x00000009ff077e24 */ /* 0x000fc600090e06ff */
[----:B------:R-:W3:Y:S04]  /*0f80*/  LDG.E.U8 R11, desc[UR10][R16.64] ;  /* 0x0000000a100b7981 */ /* 0x000ee8000c1e1100 */
[----:B------:R0:W4:Y:S04]  /*0f90*/  LDG.E.U8 R13, desc[UR10][R18.64] ;  /* 0x0000000a120d7981 */ /* 0x000128000c1e1100 */
[----:B------:R1:W5:Y:S01]  /*0fa0*/  LDG.E.U8 R6, desc[UR10][R6.64] ;  /* 0x0000000a06067981 */ /* 0x000362000c1e1100 */
[----:B------:R-:W-:Y:S02]  /*0fb0*/  LOP3.LUT R20, R12, 0xf, RZ, 0xc0, !PT ;  /* 0x0000000f0c147812 */ /* 0x000fe400078ec0ff */
[----:B------:R-:W-:-:S02]  /*0fc0*/  SHF.R.U32.HI R21, RZ, 0x8, R12 ;  /* 0x00000008ff157819 */ /* 0x000fc4000001160c */
[----:B------:R-:W-:Y:S02]  /*0fd0*/  LOP3.LUT R24, R4, 0xf, RZ, 0xc0, !PT ;  /* 0x0000000f04187812 */ /* 0x000fe400078ec0ff */
[----:B------:R-:W-:Y:S01]  /*0fe0*/  SHF.R.U32.HI R25, RZ, 0x8, R4 ;  /* 0x00000008ff197819 */ /* 0x000fe20000011604 */
[----:B------:R-:W-:Y:S01]  /*0ff0*/  IMAD R20, R21, 0x144, R20 ;  /* 0x0000014415147824 */ /* 0x000fe200078e0214 */
[----:B0-----:R-:W-:Y:S02]  /*1000*/  SHF.R.U32.HI R18, RZ, 0x4, R4 ;  /* 0x00000004ff127819 */ /* 0x001fe40000011604 */
[----:B-1----:R-:W-:Y:S01]  /*1010*/  SHF.R.U32.HI R7, RZ, 0x4, R12 ;  /* 0x00000004ff077819 */ /* 0x002fe2000001160c */
[----:B------:R-:W-:Y:S01]  /*1020*/  IMAD R14, R25, 0x144, R24 ;  /* 0x00000144190e7824 */ /* 0x000fe200078e0218 */
[----:B------:R-:W-:Y:S01]  /*1030*/  LOP3.LUT R22, R8, 0xf, RZ, 0xc0, !PT ;  /* 0x0000000f08167812 */ /* 0x000fe200078ec0ff */
[----:B------:R-:W-:Y:S01]  /*1040*/  IMAD R12, R5, 0x4, R12 ;  /* 0x00000004050c7824 */ /* 0x000fe200078e020c */
[----:B------:R-:W-:-:S02]  /*1050*/  SHF.R.U32.HI R23, RZ, 0x8, R8 ;  /* 0x00000008ff177819 */ /* 0x000fc40000011608 */
[--C-:B------:R-:W-:Y:S01]  /*1060*/  SHF.R.U32.HI R15, RZ, 0x4, R8.reuse ;  /* 0x00000004ff0f7819 */ /* 0x100fe20000011608 */
[----:B------:R-:W-:Y:S01]  /*1070*/  IMAD R8, R5, 0x4, R8 ;  /* 0x0000000405087824 */ /* 0x000fe200078e0208 */
[----:B------:R-:W-:Y:S01]  /*1080*/  LOP3.LUT R16, R10, 0xf, RZ, 0xc0, !PT ;  /* 0x0000000f0a107812 */ /* 0x000fe200078ec0ff */
[----:B------:R-:W-:Y:S01]  /*1090*/  IMAD R22, R23, 0x144, R22 ;  /* 0x0000014417167824 */ /* 0x000fe200078e0216 */
[--C-:B------:R-:W-:Y:S02]  /*10a0*/  SHF.R.U32.HI R19, RZ, 0x8, R10.reuse ;  /* 0x00000008ff137819 */ /* 0x100fe4000001160a */
[--C-:B------:R-:W-:Y:S01]  /*10b0*/  SHF.R.U32.HI R17, RZ, 0x4, R10.reuse ;  /* 0x00000004ff117819 */ /* 0x100fe2000001160a */
[----:B------:R-:W-:Y:S01]  /*10c0*/  IMAD R10, R5, 0x4, R10 ;  /* 0x00000004050a7824 */ /* 0x000fe200078e020a */
[----:B------:R-:W-:Y:S01]  /*10d0*/  LOP3.LUT R21, R18, 0xf, RZ, 0xc0, !PT ;  /* 0x0000000f12157812 */ /* 0x000fe200078ec0ff */
[----:B------:R-:W-:Y:S01]  /*10e0*/  IMAD R16, R19, 0x144, R16 ;  /* 0x0000014413107824 */ /* 0x000fe200078e0210 */
[----:B------:R-:W-:-:S02]  /*10f0*/  LOP3.LUT R7, R7, 0xf, RZ, 0xc0, !PT ;  /* 0x0000000f07077812 */ /* 0x000fc400078ec0ff */
[----:B------:R-:W-:Y:S01]  /*1100*/  LOP3.LUT R15, R15, 0xf, RZ, 0xc0, !PT ;  /* 0x0000000f0f0f7812 */ /* 0x000fe200078ec0ff */
[----:B------:R-:W-:Y:S01]  /*1110*/  IMAD R14, R21, 0x12, R14 ;  /* 0x00000012150e7824 */ /* 0x000fe200078e020e */
[----:B------:R-:W-:Y:S01]  /*1120*/  LOP3.LUT R17, R17, 0xf, RZ, 0xc0, !PT ;  /* 0x0000000f11117812 */ /* 0x000fe200078ec0ff */
[----:B------:R-:W-:Y:S01]  /*1130*/  IMAD R20, R7, 0x12, R20 ;  /* 0x0000001207147824 */ /* 0x000fe200078e0214 */
[--C-:B------:R-:W-:Y:S01]  /*1140*/  IADD3 R4, PT, PT, R4, UR6, R5.reuse ;  /* 0x0000000604047c10 */ /* 0x100fe2000fffe005 */
[----:B------:R-:W-:Y:S02]  /*1150*/  IMAD R22, R15, 0x12, R22 ;  /* 0x000000120f167824 */ /* 0x000fe400078e0216 */
[----:B------:R-:W-:Y:S01]  /*1160*/  IMAD R17, R17, 0x12, R16 ;  /* 0x0000001211117824 */ /* 0x000fe200078e0210 */
[----:B------:R-:W-:-:S04]  /*1170*/  IADD3 R4, PT, PT, R4, UR6, R5 ;  /* 0x0000000604047c10 */ /* 0x000fc8000fffe005 */
[----:B------:R-:W-:Y:S01]  /*1180*/  ISETP.GE.U32.AND P0, PT, R4, 0x2000, PT ;  /* 0x000020000400780c */ /* 0x000fe20003f06070 */
[----:B--2---:R0:W-:Y:S04]  /*1190*/  STS.U8 [R14+UR14+0x13], R9 ;  /* 0x000013090e007988 */ /* 0x0041e8000800000e */
[----:B---3--:R0:W-:Y:S04]  /*11a0*/  STS.U8 [R20+UR14+0x13], R11 ;  /* 0x0000130b14007988 */ /* 0x0081e8000800000e */
[----:B----4-:R0:W-:Y:S04]  /*11b0*/  STS.U8 [R22+UR14+0x13], R13 ;  /* 0x0000130d16007988 */ /* 0x0101e8000800000e */
[----:B-----5:R0:W-:Y:S01]  /*11c0*/  STS.U8 [R17+UR14+0x13], R6 ;  /* 0x0000130611007988 */ /* 0x0201e2000800000e */
[----:B------:R-:W-:Y:S05]  /*11d0*/  @!P0 BRA `(.L_x_50) ;  /* 0xfffffffc00448947 */ /* 0x000fea000383ffff */
[----:B------:R-:W-:Y:S05]  /*11e0*/  BSYNC.RECONVERGENT B0 ;  /* 0x0000000000007941 */ /* 0x000fea0003800200 */
.L_x_49:
[----:B------:R-:W1:Y:S08]  /*11f0*/  S2UR UR7, SR_CgaCtaId ;  /* 0x00000000000779c3 */ /* 0x000e700000008800 */
[----:B------:R-:W-:Y:S01]  /*1200*/  BAR.SYNC.DEFER_BLOCKING 0x0 ;  /* 0x0000000000007b1d */ /* 0x000fe20000010000 */
[----:B------:R-:W-:-:S05]  /*1210*/  IMAD.MOV.U32 R4, RZ, RZ, R0 ;  /* 0x000000ffff047224 */ /* 0x000fca00078e0000 */
[----:B------:R-:W-:Y:S01]  /*1220*/  UMOV UR4, 0x400 ;  /* 0x0000040000047882 */ /* 0x000fe20000000000 */
[----:B------:R-:W-:Y:S01]  /*1230*/  BSSY.RECONVERGENT B0, `(.L_x_51) ;  /* 0x0000034000007945 */ /* 0x000fe20003800200 */
[----:B------:R-:W-:Y:S02]  /*1240*/  UIADD3 UR5, UPT, UPT, UR4, 0x2880, URZ ;  /* 0x0000288004057890 */ /* 0x000fe4000fffe0ff */
[----:B------:R-:W-:Y:S02]  /*1250*/  UIADD3 UR4, UPT, UPT, UR4, 0x29a0, URZ ;  /* 0x000029a004047890 */ /* 0x000fe4000fffe0ff */
[----:B-1----:R-:W-:Y:S02]  /*1260*/  ULEA UR5, UR7, UR5, 0x18 ;  /* 0x0000000507057291 */ /* 0x002fe4000f8ec0ff */
[----:B------:R-:W-:-:S12]  /*1270*/  ULEA UR7, UR7, UR4, 0x18 ;  /* 0x0000000407077291 */ /* 0x000fd8000f8ec0ff */
.L_x_52:
[--C-:B------:R-:W-:Y:S01]  /*1280*/  SHF.R.U32.HI R7, RZ, 0x4, R4.reuse ;  /* 0x00000004ff077819 */ /* 0x100fe20000011604 */
[----:B01----:R-:W-:Y:S01]  /*1290*/  IMAD.U32 R9, RZ, RZ, UR5 ;  /* 0x00000005ff097e24 */ /* 0x003fe2000f8e00ff */
[----:B------:R-:W-:Y:S02]  /*12a0*/  LOP3.LUT R6, R4, 0xf, RZ, 0xc0, !PT ;  /* 0x0000000f04067812 */ /* 0x000fe400078ec0ff */
[----:B------:R-:W-:Y:S02]  /*12b0*/  LOP3.LUT R7, R7, 0xf, RZ, 0xc0, !PT ;  /* 0x0000000f07077812 */ /* 0x000fe400078ec0ff */
[----:B------:R-:W-:-:S03]  /*12c0*/  SHF.R.U32.HI R8, RZ, 0x8, R4 ;  /* 0x00000008ff087819 */ /* 0x000fc60000011604 */
[----:B------:R-:W-:Y:S02]  /*12d0*/  IMAD R7, R7, 0x12, R6 ;  /* 0x0000001207077824 */ /* 0x000fe400078e0206 */
[C---:B------:R-:W-:Y:S02]  /*12e0*/  IMAD R18, R8.reuse, 0x9, R9 ;  /* 0x0000000908127824 */ /* 0x040fe400078e0209 */
[----:B------:R-:W-:-:S03]  /*12f0*/  IMAD R17, R8, 0x144, R7 ;  /* 0x0000014408117824 */ /* 0x000fc600078e0207 */
[----:B------:R-:W-:Y:S04]  /*1300*/  LDS.U8 R6, [R18+0x5] ;  /* 0x0000050012067984 */ /* 0x000fe80000000000 */
[----:B------:R-:W0:Y:S04]  /*1310*/  LDS.U8 R11, [R18+0x4] ;  /* 0x00000400120b7984 */ /* 0x000e280000000000 */
[----:B------:R-:W-:Y:S04]  /*1320*/  LDS.U8 R19, [R18+0x3] ;  /* 0x0000030012137984 */ /* 0x000fe80000000000 */
[----:B------:R-:W1:Y:S04]  /*1330*/  LDS.U8 R20, [R18+0x2] ;  /* 0x0000020012147984 */ /* 0x000e680000000000 */
[----:B------:R-:W-:Y:S04]  /*1340*/  LDS.U8 R16, [R17+UR14+0x12] ;  /* 0x0000120e11107984 */ /* 0x000fe80008000000 */
[----:B------:R-:W2:Y:S04]  /*1350*/  LDS.U8 R23, [R17+UR14+0x2] ;  /* 0x0000020e11177984 */ /* 0x000ea80008000000 */
[----:B------:R-:W-:Y:S04]  /*1360*/  LDS.U8 R24, [R17+UR14+0x1] ;  /* 0x0000010e11187984 */ /* 0x000fe80008000000 */
[----:B------:R-:W3:Y:S04]  /*1370*/  LDS.U8 R25, [R17+UR14] ;  /* 0x0000000e11197984 */ /* 0x000ee80008000000 */
[----:B------:R-:W-:Y:S04]  /*1380*/  LDS.U8 R21, [R18+0x1] ;  /* 0x0000010012157984 */ /* 0x000fe80000000000 */
[----:B------:R-:W4:Y:S04]  /*1390*/  LDS.U8 R22, [R18] ;  /* 0x0000000012167984 */ /* 0x000f280000000000 */
[----:B------:R-:W-:Y:S04]  /*13a0*/  LDS.U8 R10, [R18+0x7] ;  /* 0x00000700120a7984 */ /* 0x000fe80000000000 */
[----:B------:R-:W5:Y:S01]  /*13b0*/  LDS.U8 R13, [R18+0x6] ;  /* 0x00000600120d7984 */ /* 0x000f620000000000 */
[----:B0-----:R-:W-:Y:S01]  /*13c0*/  PRMT R11, R11, 0x3340, R6 ;  /* 0x000033400b0b7816 */ /* 0x001fe20000000006 */
[----:B------:R-:W-:-:S02]  /*13d0*/  IMAD.SHL.U32 R6, R4, 0x4, RZ ;  /* 0x0000000404067824 */ /* 0x000fc400078e00ff */
[----:B------:R-:W-:Y:S01]  /*13e0*/  LDS.U8 R9, [R17+UR14+0x25] ;  /* 0x0000250e11097984 */ /* 0x000fe20008000000 */
[----:B------:R-:W-:Y:S02]  /*13f0*/  VIADD R4, R4, UR6 ;  /* 0x0000000604047c36 */ /* 0x000fe40008000000 */
[----:B------:R-:W-:Y:S01]  /*1400*/  LOP3.LUT R6, R6, 0x3fc, RZ, 0xc0, !PT ;  /* 0x000003fc06067812 */ /* 0x000fe200078ec0ff */
[----:B------:R-:W0:Y:S01]  /*1410*/  LDS.U8 R14, [R17+UR14+0x24] ;  /* 0x0000240e110e7984 */ /* 0x000e220008000000 */
[----:B-1----:R-:W-:Y:S02]  /*1420*/  PRMT R19, R20, 0x3340, R19 ;  /* 0x0000334014137816 */ /* 0x002fe40000000013 */
[----:B------:R-:W-:Y:S01]  /*1430*/  ISETP.GE.U32.AND P0, PT, R4, 0x2000, PT ;  /* 0x000020000400780c */ /* 0x000fe20003f06070 */
[----:B------:R-:W-:Y:S04]  /*1440*/  LDS.U8 R7, [R17+UR14+0x14] ;  /* 0x0000140e11077984 */ /* 0x000fe80008000000 */
[----:B------:R-:W1:Y:S01]  /*1450*/  LDS.U8 R12, [R17+UR14+0x13] ;  /* 0x0000130e110c7984 */ /* 0x000e620008000000 */
[----:B--2---:R-:W-:-:S03]  /*1460*/  PRMT R16, R23, 0x3340, R16 ;  /* 0x0000334017107816 */ /* 0x004fc60000000010 */
[----:B------:R-:W-:Y:S04]  /*1470*/  LDS.S8 R8, [R18+0x8] ;  /* 0x0000080012087984 */ /* 0x000fe80000000200 */
[----:B------:R-:W2:Y:S01]  /*1480*/  LDS.S8 R15, [R17+UR14+0x26] ;  /* 0x0000260e110f7984 */ /* 0x000ea20008000200 */
[----:B---3--:R-:W-:-:S04]  /*1490*/  PRMT R25, R25, 0x3340, R24 ;  /* 0x0000334019197816 */ /* 0x008fc80000000018 */
[----:B------:R-:W-:Y:S02]  /*14a0*/  PRMT R16, R25, 0x5410, R16 ;  /* 0x0000541019107816 */ /* 0x000fe40000000010 */
[----:B----4-:R-:W-:-:S04]  /*14b0*/  PRMT R22, R22, 0x3340, R21 ;  /* 0x0000334016167816 */ /* 0x010fc80000000015 */
[----:B------:R-:W-:Y:S02]  /*14c0*/  PRMT R19, R22, 0x5410, R19 ;  /* 0x0000541016137816 */ /* 0x000fe40000000013 */
[----:B-----5:R-:W-:-:S04]  /*14d0*/  PRMT R10, R13, 0x3340, R10 ;  /* 0x000033400d0a7816 */ /* 0x020fc8000000000a */
[----:B------:R-:W-:Y:S02]  /*14e0*/  PRMT R10, R11, 0x5410, R10 ;  /* 0x000054100b0a7816 */ /* 0x000fe4000000000a */
[----:B0-----:R-:W-:Y:S02]  /*14f0*/  PRMT R9, R14, 0x3340, R9 ;  /* 0x000033400e097816 */ /* 0x001fe40000000009 */
[----:B-1----:R-:W-:-:S04]  /*1500*/  PRMT R12, R12, 0x3340, R7 ;  /* 0x000033400c0c7816 */ /* 0x002fc80000000007 */
[----:B------:R-:W-:Y:S01]  /*1510*/  PRMT R9, R12, 0x5410, R9 ;  /* 0x000054100c097816 */ /* 0x000fe20000000009 */
[----:B--2---:R-:W-:-:S04]  /*1520*/  IMAD R15, R15, R8, RZ ;  /* 0x000000080f0f7224 */ /* 0x004fc800078e02ff */
[----:B------:R-:W-:-:S04]  /*1530*/  IDP.4A.S8.S8 R15, R19, R16, R15 ;  /* 0x00000010130f7226 */ /* 0x000fc8000000060f */
[----:B------:R-:W-:-:S05]  /*1540*/  IDP.4A.S8.S8 R9, R10, R9, R15 ;  /* 0x000000090a097226 */ /* 0x000fca000000060f */
[----:B------:R1:W-:Y:S01]  /*1550*/  ATOMS.ADD RZ, [R6+UR7], R9 ;  /* 0x0000000906ff798c */ /* 0x0003e20008000007 */
[----:B------:R-:W-:Y:S05]  /*1560*/  @!P0 BRA `(.L_x_52) ;  /* 0xfffffffc00448947 */ /* 0x000fea000383ffff */
[----:B------:R-:W-:Y:S05]  /*1570*/  BSYNC.RECONVERGENT B0 ;  /* 0x0000000000007941 */ /* 0x000fea0003800200 */
.L_x_51:
[----:B------:R-:W-:Y:S01]  /*1580*/  BAR.SYNC.DEFER_BLOCKING 0x0 ;  /* 0x0000000000007b1d */ /* 0x000fe20000010000 */
[----:B------:R-:W-:-:S13]  /*1590*/  ISETP.GT.U32.AND P0, PT, R0, 0xff, PT ;  /* 0x000000ff0000780c */ /* 0x000fda0003f04070 */
[----:B------:R-:W-:Y:S05]  /*15a0*/  @P0 EXIT ;  /* 0x000000000000094d */ /* 0x000fea0003800000 */
[----:B------:R-:W0:Y:S01]  /*15b0*/  I2F.U32.RP R8, UR6 ;  /* 0x0000000600087d06 */ /* 0x000e220008209000 */
[C---:B------:R-:W-:Y:S01]  /*15c0*/  ISETP.GE.U32.AND P0, PT, R2.reuse, 0x100, PT ;  /* 0x000001000200780c */ /* 0x040fe20003f06070 */
[----:B------:R-:W2:Y:S01]  /*15d0*/  LDCU.64 UR4, c[0x0][0x390] ;  /* 0x00007200ff0477ac */ /* 0x000ea20008000a00 */
[----:B-1----:R-:W-:Y:S01]  /*15e0*/  VIMNMX.U32 R9, PT, PT, R2, 0x100, !PT ;  /* 0x0000010002097848 */ /* 0x002fe20007fe0000 */
[----:B------:R-:W-:Y:S01]  /*15f0*/  BSSY.RECONVERGENT B0, `(.L_x_53) ;  /* 0x000002e000007945 */ /* 0x000fe20003800200 */
[----:B------:R-:W-:Y:S02]  /*1600*/  SEL R4, RZ, 0x1, P0 ;  /* 0x00000001ff047807 */ /* 0x000fe40000000000 */
[----:B------:R-:W-:Y:S02]  /*1610*/  ISETP.NE.U32.AND P2, PT, RZ, UR6, PT ;  /* 0x00000006ff007c0c */ /* 0x000fe4000bf45070 */
[----:B------:R-:W-:Y:S01]  /*1620*/  IADD3 R9, PT, PT, R9, -R2, -R4 ;  /* 0x8000000209097210 */ /* 0x000fe20007ffe804 */
[----:B0-----:R-:W0:Y:S02]  /*1630*/  MUFU.RCP R8, R8 ;  /* 0x0000000800087308 */ /* 0x001e240000001000 */
[----:B0-----:R-:W-:-:S06]  /*1640*/  VIADD R6, R8, 0xffffffe ;  /* 0x0ffffffe08067836 */ /* 0x001fcc0000000000 */
        /* <DEDUP_REMOVED lines=18> */
[----:B--2---:R-:W-:Y:S05]  /*1770*/  @!P0 BRA `(.L_x_54) ;  /* 0x0000000000548947 */ /* 0x004fea0003800000 */
[----:B------:R-:W-:Y:S02]  /*1780*/  VIADD R4, R4, 0x1 ;  /* 0x0000000104047836 */ /* 0x000fe40000000000 */
[----:B------:R-:W-:-:S03]  /*1790*/  IMAD R2, R3, 0x100, R0 ;  /* 0x0000010003027824 */ /* 0x000fc600078e0200 */
[----:B------:R-:W-:Y:S02]  /*17a0*/  LOP3.LUT R7, R4, 0x3, RZ, 0xc0, !PT ;  /* 0x0000000304077812 */ /* 0x000fe400078ec0ff */
[----:B------:R-:W-:-:S03]  /*17b0*/  LEA R4, R0, UR7, 0x2 ;  /* 0x0000000700047c11 */ /* 0x000fc6000f8e10ff */
[----:B------:R-:W-:Y:S02]  /*17c0*/  IMAD R0, R7, UR6, R0 ;  /* 0x0000000607007c24 */ /* 0x000fe4000f8e0200 */
[----:B------:R-:W-:-:S07]  /*17d0*/  IMAD.MOV R8, RZ, RZ, -R7 ;  /* 0x000000ffff087224 */ /* 0x000fce00078e0a07 */
.L_x_55:
[----:B0-----:R0:W1:Y:S01]  /*17e0*/  LDS R6, [R4] ;  /* 0x0000000004067984 */ /* 0x0010620000000800 */
[----:B------:R-:W-:Y:S02]  /*17f0*/  VIADD R8, R8, 0x1 ;  /* 0x0000000108087836 */ /* 0x000fe40000000000 */
[----:B0-----:R-:W-:Y:S02]  /*1800*/  IMAD R4, R5, 0x4, R4 ;  /* 0x0000000405047824 */ /* 0x001fe400078e0204 */
[----:B-1----:R-:W-:-:S05]  /*1810*/  VIADD R6, R6, 0x10 ;  /* 0x0000001006067836 */ /* 0x002fca0000000000 */
[----:B------:R-:W-:Y:S02]  /*1820*/  SHF.R.S32.HI R7, RZ, 0x5, R6 ;  /* 0x00000005ff077819 */ /* 0x000fe40000011406 */
[C---:B------:R-:W-:Y:S02]  /*1830*/  IADD3 R6, P1, PT, R2.reuse, UR4, RZ ;  /* 0x0000000402067c10 */ /* 0x040fe4000ff3e0ff */
[C---:B------:R-:W-:Y:S02]  /*1840*/  VIMNMX R9, PT, PT, R7.reuse, 0x7f, PT ;  /* 0x0000007f07097848 */ /* 0x040fe40003fe0100 */
[----:B------:R-:W-:Y:S02]  /*1850*/  ISETP.GE.AND P0, PT, R7, -0x7f, PT ;  /* 0xffffff810700780c */ /* 0x000fe40003f06270 */
[----:B------:R-:W-:Y:S02]  /*1860*/  LOP3.LUT R9, R9, 0x80, RZ, 0x3c, !PT ;  /* 0x0000008009097812 */ /* 0x000fe400078e3cff */
[C---:B------:R-:W-:Y:S01]  /*1870*/  LEA.HI.X.SX32 R7, R2.reuse, UR5, 0x1, P1 ;  /* 0x0000000502077c11 */ /* 0x040fe200088f0eff */
[----:B------:R-:W-:Y:S01]  /*1880*/  VIADD R2, R2, UR6 ;  /* 0x0000000602027c36 */ /* 0x000fe20008000000 */
[----:B------:R-:W-:-:S02]  /*1890*/  SEL R9, R9, RZ, P0 ;  /* 0x000000ff09097207 */ /* 0x000fc40000000000 */
[----:B------:R-:W-:-:S03]  /*18a0*/  ISETP.NE.AND P0, PT, R8, RZ, PT ;  /* 0x000000ff0800720c */ /* 0x000fc60003f05270 */
[----:B------:R0:W-:Y:S10]  /*18b0*/  STG.E.U8 desc[UR10][R6.64], R9 ;  /* 0x0000000906007986 */ /* 0x0001f4000c10110a */
[----:B------:R-:W-:Y:S05]  /*18c0*/  @P0 BRA `(.L_x_55) ;  /* 0xfffffffc00c40947 */ /* 0x000fea000383ffff */
.L_x_54:
[----:B------:R-:W-:Y:S05]  /*18d0*/  BSYNC.RECONVERGENT B0 ;  /* 0x0000000000007941 */ /* 0x000fea0003800200 */
.L_x_53:
[----:B------:R-:W-:Y:S05]  /*18e0*/  @!P2 EXIT ;  /* 0x000000000000a94d */ /* 0x000fea0003800000 */
[----:B------:R-:W1:Y:S01]  /*18f0*/  LDCU.64 UR14, c[0x0][0x390] ;  /* 0x00007200ff0e77ac */ /* 0x000e620008000a00 */
[----:B------:R-:W-:Y:S01]  /*1900*/  IMAD R4, R3, 0x100, R0 ;  /* 0x0000010003047824 */ /* 0x000fe200078e0200 */
[----:B------:R-:W-:Y:S01]  /*1910*/  LEA R10, R0, UR7, 0x2 ;  /* 0x00000007000a7c11 */ /* 0x000fe2000f8e10ff */
[----:B------:R-:W2:Y:S01]  /*1920*/  LDCU.64 UR4, c[0x0][0x390] ;  /* 0x00007200ff0477ac */ /* 0x000ea20008000a00 */
[----:B-1----:R-:W-:Y:S02]  /*1930*/  UIADD3 UR12, UP0, UPT, UR6, UR14, URZ ;  /* 0x0000000e060c7290 */ /* 0x002fe4000ff1e0ff */
[----:B--2---:R-:W-:Y:S02]  /*1940*/  UIMAD.WIDE.U32 UR8, UR6, 0x2, UR4 ;  /* 0x00000002060878a5 */ /* 0x004fe4000f8e0004 */
[----:B------:R-:W-:Y:S02]  /*1950*/  UIMAD.WIDE.U32 UR4, UR6, 0x3, UR4 ;  /* 0x00000003060478a5 */ /* 0x000fe4000f8e0004 */
[----:B------:R-:W-:-:S12]  /*1960*/  UIADD3.X UR6, UPT, UPT, URZ, UR15, URZ, UP0, !UPT ;  /* 0x0000000fff067290 */ /* 0x000fd800087fe4ff */
.L_x_56:
[----:B-1----:R1:W2:Y:S01]  /*1970*/  LDS R2, [R10] ;  /* 0x000000000a027984 */ /* 0x0022a20000000800 */
[C---:B0-----:R-:W-:Y:S01]  /*1980*/  IMAD R6, R5.reuse, 0x4, R10 ;  /* 0x0000000405067824 */ /* 0x041fe200078e020a */
[----:B------:R-:W-:Y:S01]  /*1990*/  SHF.R.S32.HI R9, RZ, 0x1f, R4 ;  /* 0x0000001fff097819 */ /* 0x000fe20000011404 */
[C-C-:B------:R-:W-:Y:S01]  /*19a0*/  IMAD R8, R5.reuse, 0x8, R10.reuse ;  /* 0x0000000805087824 */ /* 0x140fe200078e020a */
[C---:B------:R-:W-:Y:S01]  /*19b0*/  IADD3 R12, P1, PT, R4.reuse, UR14, RZ ;  /* 0x0000000e040c7c10 */ /* 0x040fe2000ff3e0ff */
[C---:B------:R-:W-:Y:S01]  /*19c0*/  IMAD R15, R5.reuse, 0xc, R10 ;  /* 0x0000000c050f7824 */ /* 0x040fe200078e020a */
[----:B------:R-:W0:Y:S01]  /*19d0*/  LDS R7, [R6] ;  /* 0x0000000006077984 */ /* 0x000e220000000800 */
[----:B------:R-:W-:Y:S01]  /*19e0*/  IMAD R0, R5, 0x4, R0 ;  /* 0x0000000405007824 */ /* 0x000fe200078e0200 */
[----:B------:R-:W-:Y:S01]  /*19f0*/  IADD3.X R13, PT, PT, R9, UR15, RZ, P1, !PT ;  /* 0x0000000f090d7c10 */ /* 0x000fe20008ffe4ff */
[----:B-1----:R-:W-:Y:S01]  /*1a00*/  IMAD R10, R5, 0x10, R10 ;  /* 0x00000010050a7824 */ /* 0x002fe200078e020a */
[----:B------:R1:W3:Y:S04]  /*1a10*/  LDS R14, [R8] ;  /* 0x00000000080e7984 */ /* 0x0002e80000000800 */
[----:B------:R-:W4:Y:S01]  /*1a20*/  LDS R15, [R15] ;  /* 0x000000000f0f7984 */ /* 0x000f220000000800 */
[----:B-1----:R-:W-:Y:S01]  /*1a30*/  IADD3 R8, P1, PT, R4, UR4, RZ ;  /* 0x0000000404087c10 */ /* 0x002fe2000ff3e0ff */
[----:B--2---:R-:W-:-:S05]  /*1a40*/  VIADD R2, R2, 0x10 ;  /* 0x0000001002027836 */ /* 0x004fca0000000000 */
[----:B------:R-:W-:Y:S01]  /*1a50*/  SHF.R.S32.HI R2, RZ, 0x5, R2 ;  /* 0x00000005ff027819 */ /* 0x000fe20000011402 */
[----:B0-----:R-:W-:-:S03]  /*1a60*/  VIADD R7, R7, 0x10 ;  /* 0x0000001007077836 */ /* 0x001fc60000000000 */
[----:B------:R-:W-:Y:S01]  /*1a70*/  VIMNMX R3, PT, PT, R2, 0x7f, PT ;  /* 0x0000007f02037848 */ /* 0x000fe20003fe0100 */
[----:B---3--:R-:W-:Y:S01]  /*1a80*/  VIADD R14, R14, 0x10 ;  /* 0x000000100e0e7836 */ /* 0x008fe20000000000 */
[----:B------:R-:W-:Y:S02]  /*1a90*/  ISETP.GE.AND P0, PT, R2, -0x7f, PT ;  /* 0xffffff810200780c */ /* 0x000fe40003f06270 */
[----:B------:R-:W-:Y:S01]  /*1aa0*/  LOP3.LUT R3, R3, 0x80, RZ, 0x3c, !PT ;  /* 0x0000008003037812 */ /* 0x000fe200078e3cff */
[----:B----4-:R-:W-:Y:S01]  /*1ab0*/  VIADD R15, R15, 0x10 ;  /* 0x000000100f0f7836 */ /* 0x010fe20000000000 */
[----:B------:R-:W-:Y:S02]  /*1ac0*/  IADD3 R2, P2, PT, R4, UR12, RZ ;  /* 0x0000000c04027c10 */ /* 0x000fe4000ff5e0ff */
[----:B------:R-:W-:Y:S02]  /*1ad0*/  SHF.R.S32.HI R7, RZ, 0x5, R7 ;  /* 0x00000005ff077819 */ /* 0x000fe40000011407 */
[----:B------:R-:W-:-:S02]  /*1ae0*/  SHF.R.S32.HI R14, RZ, 0x5, R14 ;  /* 0x00000005ff0e7819 */ /* 0x000fc4000001140e */
[----:B------:R-:W-:Y:S02]  /*1af0*/  SEL R11, R3, RZ, P0 ;  /* 0x000000ff030b7207 */ /* 0x000fe40000000000 */
[----:B------:R-:W-:Y:S02]  /*1b00*/  SHF.R.S32.HI R15, RZ, 0x5, R15 ;  /* 0x00000005ff0f7819 */ /* 0x000fe4000001140f */
[----:B------:R-:W-:Y:S01]  /*1b10*/  IADD3.X R3, PT, PT, R9, UR6, RZ, P2, !PT ;  /* 0x0000000609037c10 */ /* 0x000fe200097fe4ff */
[----:B------:R0:W-:Y:S01]  /*1b20*/  STG.E.U8 desc[UR10][R12.64], R11 ;  /* 0x0000000b0c007986 */ /* 0x0001e2000c10110a */
[C---:B------:R-:W-:Y:S02]  /*1b30*/  ISETP.GE.AND P2, PT, R7.reuse, -0x7f, PT ;  /* 0xffffff810700780c */ /* 0x040fe40003f46270 */
[----:B------:R-:W-:Y:S02]  /*1b40*/  VIMNMX R7, PT, PT, R7, 0x7f, PT ;  /* 0x0000007f07077848 */ /* 0x000fe40003fe0100 */
[----:B------:R-:W-:-:S02]  /*1b50*/  ISETP.GE.AND P3, PT, R14, -0x7f, PT ;  /* 0xffffff810e00780c */ /* 0x000fc40003f66270 */
[----:B------:R-:W-:Y:S02]  /*1b60*/  VIMNMX R14, PT, PT, R14, 0x7f, PT ;  /* 0x0000007f0e0e7848 */ /* 0x000fe40003fe0100 */
[C---:B------:R-:W-:Y:S02]  /*1b70*/  ISETP.GE.AND P4, PT, R15.reuse, -0x7f, PT ;  /* 0xffffff810f00780c */ /* 0x040fe40003f86270 */
[----:B------:R-:W-:Y:S02]  /*1b80*/  VIMNMX R15, PT, PT, R15, 0x7f, PT ;  /* 0x0000007f0f0f7848 */ /* 0x000fe40003fe0100 */
[----:B0-----:R-:W-:Y:S02]  /*1b90*/  LOP3.LUT R11, R7, 0x80, RZ, 0x3c, !PT ;  /* 0x00000080070b7812 */ /* 0x001fe400078e3cff */
[----:B------:R-:W-:Y:S01]  /*1ba0*/  IADD3 R6, P0, PT, R4, UR8, RZ ;  /* 0x0000000804067c10 */ /* 0x000fe2000ff1e0ff */
[----:B------:R-:W-:Y:S01]  /*1bb0*/  IMAD R4, R5, 0x4, R4 ;  /* 0x0000000405047824 */ /* 0x000fe200078e0204 */
[----:B------:R-:W-:-:S02]  /*1bc0*/  LOP3.LUT R14, R14, 0x80, RZ, 0x3c, !PT ;  /* 0x000000800e0e7812 */ /* 0x000fc400078e3cff */
[----:B------:R-:W-:Y:S02]  /*1bd0*/  LOP3.LUT R15, R15, 0x80, RZ, 0x3c, !PT ;  /* 0x000000800f0f7812 */ /* 0x000fe400078e3cff */
[----:B------:R-:W-:Y:S02]  /*1be0*/  SEL R11, R11, RZ, P2 ;  /* 0x000000ff0b0b7207 */ /* 0x000fe40001000000 */
[C---:B------:R-:W-:Y:S02]  /*1bf0*/  IADD3.X R7, PT, PT, R9.reuse, UR9, RZ, P0, !PT ;  /* 0x0000000909077c10 */ /* 0x040fe400087fe4ff */
[----:B------:R-:W-:Y:S01]  /*1c00*/  SEL R13, R14, RZ, P3 ;  /* 0x000000ff0e0d7207 */ /* 0x000fe20001800000 */
[----:B------:R1:W-:Y:S01]  /*1c10*/  STG.E.U8 desc[UR10][R2.64], R11 ;  /* 0x0000000b02007986 */ /* 0x0003e2000c10110a */
[----:B------:R-:W-:Y:S02]  /*1c20*/  IADD3.X R9, PT, PT, R9, UR5, RZ, P1, !PT ;  /* 0x0000000509097c10 */ /* 0x000fe40008ffe4ff */
[----:B------:R-:W-:Y:S01]  /*1c30*/  SEL R15, R15, RZ, P4 ;  /* 0x000000ff0f0f7207 */ /* 0x000fe20002000000 */
[----:B------:R1:W-:Y:S01]  /*1c40*/  STG.E.U8 desc[UR10][R6.64], R13 ;  /* 0x0000000d06007986 */ /* 0x0003e2000c10110a */
[----:B------:R-:W-:-:S03]  /*1c50*/  ISETP.GE.U32.AND P0, PT, R0, 0x100, PT ;  /* 0x000001000000780c */ /* 0x000fc60003f06070 */
[----:B------:R1:W-:Y:S10]  /*1c60*/  STG.E.U8 desc[UR10][R8.64], R15 ;  /* 0x0000000f08007986 */ /* 0x0003f4000c10110a */
[----:B------:R-:W-:Y:S05]  /*1c70*/  @!P0 BRA `(.L_x_56) ;  /* 0xfffffffc003c8947 */ /* 0x000fea000383ffff */
[----:B------:R-:W-:Y:S05]  /*1c80*/  EXIT ;  /* 0x000000000000794d */ /* 0x000fea0003800000 */
        .weak           $__internal_0_$__cuda_sm20_div_u16
        .type           $__internal_0_$__cuda_sm20_div_u16,@function
        .size           $__internal_0_$__cuda_sm20_div_u16,(.L_x_58 - $__internal_0_$__cuda_sm20_div_u16)
$__internal_0_$__cuda_sm20_div_u16:
[----:B------:R-:W0:Y:S01]  /*1c90*/  I2F.U16 R4, UR4 ;  /* 0x0000000400047d06 */ /* 0x000e220008101000 */
[----:B------:R-:W-:Y:S01]  /*1ca0*/  IMAD.MOV.U32 R6, RZ, RZ, 0x4b800000 ;  /* 0x4b800000ff067424 */ /* 0x000fe200078e00ff */
[C---:B0-----:R-:W-:Y:S02]  /*1cb0*/  FSETP.GEU.AND P1, PT, |R4|.reuse, 1.175494350822287508e-38, PT ;  /* 0x008000000400780b */ /* 0x041fe40003f2e200 */
[----:B------:R-:W-:Y:S02]  /*1cc0*/  FSETP.GT.AND P0, PT, |R4|, 8.50705917302346158658e+37, PT ;  /* 0x7e8000000400780b */ /* 0x000fe40003f04200 */
[----:B------:R-:W-:-:S04]  /*1cd0*/  FSEL R6, R6, 1, !P1 ;  /* 0x3f80000006067808 */ /* 0x000fc80004800000 */
[----:B------:R-:W-:Y:S01]  /*1ce0*/  FSEL R7, R6, 0.25, !P0 ;  /* 0x3e80000006077808 */ /* 0x000fe20004000000 */
[----:B------:R-:W-:Y:S01]  /*1cf0*/  IMAD.MOV.U32 R6, RZ, RZ, R11 ;  /* 0x000000ffff067224 */ /* 0x000fe200078e000b */
[----:B------:R-:W-:-:S03]  /*1d00*/  ISETP.NE.U32.AND P0, PT, RZ, UR4, PT ;  /* 0x00000004ff007c0c */ /* 0x000fc6000bf05070 */
[----:B------:R-:W-:Y:S02]  /*1d10*/  FMUL R8, R4, R7 ;  /* 0x0000000704087220 */ /* 0x000fe40000400000 */
[----:B------:R-:W-:Y:S08]  /*1d20*/  I2F.U16.RZ R4, R9 ;  /* 0x0000000900047306 */ /* 0x000ff0000010d000 */
[----:B------:R-:W0:Y:S02]  /*1d30*/  MUFU.RCP R8, R8 ;  /* 0x0000000800087308 */ /* 0x000e240000001000 */
[----:B0-----:R-:W-:-:S04]  /*1d40*/  FMUL R7, R7, R8 ;  /* 0x0000000807077220 */ /* 0x001fc80000400000 */
[----:B------:R-:W-:-:S04]  /*1d50*/  VIADD R7, R7, 0x2 ;  /* 0x0000000207077836 */ /* 0x000fc80000000000 */
[----:B------:R-:W-:Y:S01]  /*1d60*/  FMUL.RZ R4, R4, R7 ;  /* 0x0000000704047220 */ /* 0x000fe2000040c000 */
[----:B------:R-:W-:-:S05]  /*1d70*/  IMAD.MOV.U32 R7, RZ, RZ, 0x0 ;  /* 0x00000000ff077424 */ /* 0x000fca00078e00ff */
[----:B------:R-:W0:Y:S02]  /*1d80*/  F2I.U32.TRUNC.NTZ R4, R4 ;  /* 0x0000000400047305 */ /* 0x000e24000020f000 */
[----:B0-----:R-:W-:Y:S01]  /*1d90*/  LOP3.LUT R10, R4, 0xffff, RZ, 0xc0, !PT ;  /* 0x0000ffff040a7812 */ /* 0x001fe200078ec0ff */
[----:B------:R-:W-:Y:S01]  /*1da0*/  @!P0 IMAD.MOV.U32 R10, RZ, RZ, -0x1 ;  /* 0xffffffffff0a8424 */ /* 0x000fe200078e00ff */
[----:B------:R-:W-:Y:S06]  /*1db0*/  RET.REL.NODEC R6 `(_Z4convPaS_S_) ;  /* 0xffffffe006907950 */ /* 0x000fec0003c3ffff */
.L_x_57:
        /* <DEDUP_REMOVED lines=12> */
.L_x_58:


//--------------------- .nv.shared._Z7paddingPaS_ --------------------------
	.section	.nv.shared._Z7paddingPaS_,"aw",@nobits
	.sectionflags	@""
.nv.shared._Z7paddingPaS_:
	.zero		1348


//--------------------- .nv.shared.reserved.0     --------------------------
	.section	.nv.shared.reserved.0,"aw",@nobits
	.weak		__nv_reservedSMEM_offset_0_alias
	.size		__nv_reservedSMEM_offset_0_alias, 0, 64
	.other		__nv_reservedSMEM_offset_0_alias,@"STO_CUDA_RESERVED_SHARED STV_DEFAULT"
__nv_reservedSMEM_offset_0_alias:
	.zero		0
	.zero		64


//--------------------- .nv.shared._Z8winogradPaPsS_ --------------------------
	.section	.nv.shared._Z8winogradPaPsS_,"aw",@nobits
	.sectionflags	@""
	.align	4
.nv.shared._Z8winogradPaPsS_:
	.zero		5632


//--------------------- .nv.shared._Z16conv_same_tilingPaS_S_ --------------------------
	.section	.nv.shared._Z16conv_same_tilingPaS_S_,"aw",@nobits
	.sectionflags	@""
	.align	4
.nv.shared._Z16conv_same_tilingPaS_S_:
	.zero		2048


//--------------------- .nv.shared._Z4convPaS_S_  --------------------------
	.section	.nv.shared._Z4convPaS_S_,"aw",@nobits
	.sectionflags	@""
	.align	4
.nv.shared._Z4convPaS_S_:
	.zero		12704


//--------------------- .nv.constant0._Z7paddingPaS_ --------------------------
	.section	.nv.constant0._Z7paddingPaS_,"a",@progbits
	.sectionflags	@""
	.align	4
.nv.constant0._Z7paddingPaS_:
	.zero		912


//--------------------- .nv.constant0._Z8winogradPaPsS_ --------------------------
	.section	.nv.constant0._Z8winogradPaPsS_,"a",@progbits
	.sectionflags	@""
	.align	4
.nv.constant0._Z8winogradPaPsS_:
	.zero		920


//--------------------- .nv.constant0._Z16conv_same_tilingPaS_S_ --------------------------
	.section	.nv.constant0._Z16conv_same_tilingPaS_S_,"a",@progbits
	.sectionflags	@""
	.align	4
.nv.constant0._Z16conv_same_tilingPaS_S_:
	.zero		920


//--------------------- .nv.constant0._Z4convPaS_S_ --------------------------
	.section	.nv.constant0._Z4convPaS_S_,"a",@progbits
	.sectionflags	@""
	.align	4
.nv.constant0._Z4convPaS_S_:
	.zero		920


//--------------------- SYMBOLS --------------------------

	.type		.nv.reservedSmem.offset0,@object
	.size		.nv.reservedSmem.offset0,0x4
	.type		.nv.reservedSmem.cap,@object
	.size		.nv.reservedSmem.cap,0x4
